	.target	sm_100

	.elftype	@"ET_EXEC"


//--------------------- .note.nv.tkinfo           --------------------------
	.section	.note.nv.tkinfo,"",@"SHT_NOTE"
	.sectionflags	@"SHF_NOTE_NV_TKINFO"
	.tkinfo
        /*0018*/ 	.word	0x00000081
        /*0030*/ 	.string	""
        /*0030*/ 	.string	"ptxas"
        /*0030*/ 	.string	"Cuda compilation tools, release 12.9, V12.9.86"
        /*0030*/ 	.string	"Build cuda_12.9.r12.9/compiler.36037853_0"
        /*0030*/ 	.string	"-regUsageLevel 10 -arch sm_100f -m 64 "



//--------------------- .note.nv.cuver            --------------------------
	.section	.note.nv.cuver,"",@"SHT_NOTE"
	.sectionflags	@"SHF_NOTE_NV_CUVER"
        /*0018*/ 	.short	0x0001
        /*001a*/ 	.short	0x0064
        /*001c*/ 	.short	0x0001
        /*001e*/ 	.short	0x0000
        /*0020*/ 	.short	0x0001
        /*0022*/ 	.short	0x0000


//--------------------- .nv.info                  --------------------------
	.section	.nv.info,"",@"SHT_CUDA_INFO"
	.align	4


	//----- nvinfo : EIATTR_REGCOUNT
	.align		4
        /*0000*/ 	.byte	0x04, 0x2f
        /*0002*/ 	.short	(.L_17 - .L_16)
	.align		4
.L_16:
        /*0004*/ 	.word	index@(_ZN9deep_gemm24sm100_fp8_gemm_1d1d_implILN4cute4UMMA5MajorE0ELS3_0ELj0ELj7168ELj2048ELj128ELj224ELj128ELj1ELj128ELj128ELj64ELj6ELj128ELj128ELj2ELb0ELj142ELNS_8GemmTypeE0ELb0EN7cutlass10bfloat16_tENS_16EpilogueIdentityEEEvPijjj14CUtensorMap_stS9_S9_S9_S9_)
        /*0008*/ 	.word	0x00000038


	//----- nvinfo : EIATTR_FRAME_SIZE
	.align		4
.L_17:
        /*000c*/ 	.byte	0x04, 0x11
        /*000e*/ 	.short	(.L_19 - .L_18)
	.align		4
.L_18:
        /*0010*/ 	.word	index@($__internal_3_$__cuda_sm20_div_u16)
        /*0014*/ 	.word	0x00000000


	//----- nvinfo : EIATTR_FRAME_SIZE
	.align		4
.L_19:
        /*0018*/ 	.byte	0x04, 0x11
        /*001a*/ 	.short	(.L_21 - .L_20)
	.align		4
.L_20:
        /*001c*/ 	.word	index@($__internal_2_$__cuda_sm10x_tcgen05_guardrail_trap_unallocated_columns_being_dealloced)
        /*0020*/ 	.word	0x00000000


	//----- nvinfo : EIATTR_FRAME_SIZE
	.align		4
.L_21:
        /*0024*/ 	.byte	0x04, 0x11
        /*0026*/ 	.short	(.L_23 - .L_22)
	.align		4
.L_22:
        /*0028*/ 	.word	index@($__internal_1_$__cuda_sm10x_tcgen05_guardrail_trap_phase_invalid_during_alloc)
        /*002c*/ 	.word	0x00000000


	//----- nvinfo : EIATTR_FRAME_SIZE
	.align		4
.L_23:
        /*0030*/ 	.byte	0x04, 0x11
        /*0032*/ 	.short	(.L_25 - .L_24)
	.align		4
.L_24:
        /*0034*/ 	.word	index@($__internal_0_$__cuda_sm10x_tcgen05_guardrail_trap_col_being_dealloced_not_returned_by_alloc)
        /*0038*/ 	.word	0x00000000


	//----- nvinfo : EIATTR_FRAME_SIZE
	.align		4
.L_25:
        /*003c*/ 	.byte	0x04, 0x11
        /*003e*/ 	.short	(.L_27 - .L_26)
	.align		4
.L_26:
        /*0040*/ 	.word	index@(_ZN9deep_gemm24sm100_fp8_gemm_1d1d_implILN4cute4UMMA5MajorE0ELS3_0ELj0ELj7168ELj2048ELj128ELj224ELj128ELj1ELj128ELj128ELj64ELj6ELj128ELj128ELj2ELb0ELj142ELNS_8GemmTypeE0ELb0EN7cutlass10bfloat16_tENS_16EpilogueIdentityEEEvPijjj14CUtensorMap_stS9_S9_S9_S9_)
        /*0044*/ 	.word	0x00000000


	//----- nvinfo : EIATTR_MIN_STACK_SIZE
	.align		4
.L_27:
        /*0048*/ 	.byte	0x04, 0x12
        /*004a*/ 	.short	(.L_29 - .L_28)
	.align		4
.L_28:
        /*004c*/ 	.word	index@(_ZN9deep_gemm24sm100_fp8_gemm_1d1d_implILN4cute4UMMA5MajorE0ELS3_0ELj0ELj7168ELj2048ELj128ELj224ELj128ELj1ELj128ELj128ELj64ELj6ELj128ELj128ELj2ELb0ELj142ELNS_8GemmTypeE0ELb0EN7cutlass10bfloat16_tENS_16EpilogueIdentityEEEvPijjj14CUtensorMap_stS9_S9_S9_S9_)
        /*0050*/ 	.word	0x00000000
.L_29:


//--------------------- .nv.info._ZN9deep_gemm24sm100_fp8_gemm_1d1d_implILN4cute4UMMA5MajorE0ELS3_0ELj0ELj7168ELj2048ELj128ELj224ELj128ELj1ELj128ELj128ELj64ELj6ELj128ELj128ELj2ELb0ELj142ELNS_8GemmTypeE0ELb0EN7cutlass10bfloat16_tENS_16EpilogueIdentityEEEvPijjj14CUtensorMap_stS9_S9_S9_S9_ --------------------------
	.section	.nv.info._ZN9deep_gemm24sm100_fp8_gemm_1d1d_implILN4cute4UMMA5MajorE0ELS3_0ELj0ELj7168ELj2048ELj128ELj224ELj128ELj1ELj128ELj128ELj64ELj6ELj128ELj128ELj2ELb0ELj142ELNS_8GemmTypeE0ELb0EN7cutlass10bfloat16_tENS_16EpilogueIdentityEEEvPijjj14CUtensorMap_stS9_S9_S9_S9_,"",@"SHT_CUDA_INFO"
	.sectionflags	@""
	.align	4


	//----- nvinfo : EIATTR_CUDA_API_VERSION
	.align		4
        /*0000*/ 	.byte	0x04, 0x37
        /*0002*/ 	.short	(.L_31 - .L_30)
.L_30:
        /*0004*/ 	.word	0x00000081


	//----- nvinfo : EIATTR_KPARAM_INFO
	.align		4
.L_31:
        /*0008*/ 	.byte	0x04, 0x17
        /*000a*/ 	.short	(.L_33 - .L_32)
.L_32:
        /*000c*/ 	.word	0x00000000
        /*0010*/ 	.short	0x0008
        /*0012*/ 	.short	0x0240
        /*0014*/ 	.byte	0x00, 0xf0, 0x01, 0x02


	//----- nvinfo : EIATTR_KPARAM_INFO
	.align		4
.L_33:
        /*0018*/ 	.byte	0x04, 0x17
        /*001a*/ 	.short	(.L_35 - .L_34)
.L_34:
        /*001c*/ 	.word	0x00000000
        /*0020*/ 	.short	0x0007
        /*0022*/ 	.short	0x01c0
        /*0024*/ 	.byte	0x00, 0xf0, 0x01, 0x02


	//----- nvinfo : EIATTR_KPARAM_INFO
	.align		4
.L_35:
        /*0028*/ 	.byte	0x04, 0x17
        /*002a*/ 	.short	(.L_37 - .L_36)
.L_36:
        /*002c*/ 	.word	0x00000000
        /*0030*/ 	.short	0x0006
        /*0032*/ 	.short	0x0140
        /*0034*/ 	.byte	0x00, 0xf0, 0x01, 0x02


	//----- nvinfo : EIATTR_KPARAM_INFO
	.align		4
.L_37:
        /*0038*/ 	.byte	0x04, 0x17
        /*003a*/ 	.short	(.L_39 - .L_38)
.L_38:
        /*003c*/ 	.word	0x00000000
        /*0040*/ 	.short	0x0005
        /*0042*/ 	.short	0x00c0
        /*0044*/ 	.byte	0x00, 0xf0, 0x01, 0x02


	//----- nvinfo : EIATTR_KPARAM_INFO
	.align		4
.L_39:
        /*0048*/ 	.byte	0x04, 0x17
        /*004a*/ 	.short	(.L_41 - .L_40)
.L_40:
        /*004c*/ 	.word	0x00000000
        /*0050*/ 	.short	0x0004
        /*0052*/ 	.short	0x0040
        /*0054*/ 	.byte	0x00, 0xf0, 0x01, 0x02


	//----- nvinfo : EIATTR_KPARAM_INFO
	.align		4
.L_41:
        /*0058*/ 	.byte	0x04, 0x17
        /*005a*/ 	.short	(.L_43 - .L_42)
.L_42:
        /*005c*/ 	.word	0x00000000
        /*0060*/ 	.short	0x0003
        /*0062*/ 	.short	0x0010
        /*0064*/ 	.byte	0x00, 0xf0, 0x11, 0x00


	//----- nvinfo : EIATTR_KPARAM_INFO
	.align		4
.L_43:
        /*0068*/ 	.byte	0x04, 0x17
        /*006a*/ 	.short	(.L_45 - .L_44)
.L_44:
        /*006c*/ 	.word	0x00000000
        /*0070*/ 	.short	0x0002
        /*0072*/ 	.short	0x000c
        /*0074*/ 	.byte	0x00, 0xf0, 0x11, 0x00


	//----- nvinfo : EIATTR_KPARAM_INFO
	.align		4
.L_45:
        /*0078*/ 	.byte	0x04, 0x17
        /*007a*/ 	.short	(.L_47 - .L_46)
.L_46:
        /*007c*/ 	.word	0x00000000
        /*0080*/ 	.short	0x0001
        /*0082*/ 	.short	0x0008
        /*0084*/ 	.byte	0x00, 0xf0, 0x11, 0x00


	//----- nvinfo : EIATTR_KPARAM_INFO
	.align		4
.L_47:
        /*0088*/ 	.byte	0x04, 0x17
        /*008a*/ 	.short	(.L_49 - .L_48)
.L_48:
        /*008c*/ 	.word	0x00000000
        /*0090*/ 	.short	0x0000
        /*0092*/ 	.short	0x0000
        /*0094*/ 	.byte	0x00, 0xf5, 0x21, 0x00


	//----- nvinfo : EIATTR_AT_ENTRY_FRAGMENTS
	.align		4
.L_49:
        /*0098*/ 	.byte	0x04, 0x4f
        /*009a*/ 	.short	(.L_51 - .L_50)


	//   ....[0]....
.L_50:
        /*009c*/ 	.word	0x00000004


	//   ....[1]....
        /*00a0*/ 	.word	0x00000005


	//----- nvinfo : EIATTR_RESERVED_SMEM_USED
	.align		4
.L_51:
        /*00a4*/ 	.byte	0x01, 0x41
	.zero		2


	//----- nvinfo : EIATTR_SPARSE_MMA_MASK
	.align		4
        /*00a8*/ 	.byte	0x03, 0x50
        /*00aa*/ 	.short	0x0000


	//----- nvinfo : EIATTR_TCGEN05_2CTA_USED
	.align		4
        /*00ac*/ 	.byte	0x01, 0x52
	.zero		2


	//----- nvinfo : EIATTR_MAXREG_COUNT
	.align		4
        /*00b0*/ 	.byte	0x03, 0x1b
        /*00b2*/ 	.short	0x00ff


	//----- nvinfo : EIATTR_NUM_BARRIERS
	.align		4
        /*00b4*/ 	.byte	0x02, 0x4c
        /*00b6*/ 	.byte	0x09
	.zero		1


	//----- nvinfo : EIATTR_INT_WARP_WIDE_INSTR_OFFSETS
	.align		4
        /*00b8*/ 	.byte	0x04, 0x31
        /*00ba*/ 	.short	(.L_53 - .L_52)


	//   ....[0]....
.L_52:
        /*00bc*/ 	.word	0x00006370


	//   ....[1]....
        /*00c0*/ 	.word	0x00006390


	//----- nvinfo : EIATTR_COOP_GROUP_MASK_REGIDS
	.align		4
.L_53:
        /*00c4*/ 	.byte	0x04, 0x29
        /*00c6*/ 	.short	(.L_55 - .L_54)


	//   ....[0]....
.L_54:
        /*00c8*/ 	.word	0xffffffff


	//   ....[1]....
        /*00cc*/ 	.word	0xffffffff


	//   ....[2]....
        /*00d0*/ 	.word	0xffffffff


	//   ....[3]....
        /*00d4*/ 	.word	0xffffffff


	//   ....[4]....
        /*00d8*/ 	.word	0xffffffff


	//   ....[5]....
        /*00dc*/ 	.word	0xffffffff


	//   ....[6]....
        /*00e0*/ 	.word	0xffffffff


	//   ....[7]....
        /*00e4*/ 	.word	0xffffffff


	//   ....[8]....
        /*00e8*/ 	.word	0xffffffff


	//   ....[9]....
        /*00ec*/ 	.word	0xffffffff


	//   ....[10]....
        /*00f0*/ 	.word	0xffffffff


	//   ....[11]....
        /*00f4*/ 	.word	0xffffffff


	//   ....[12]....
        /*00f8*/ 	.word	0xffffffff


	//   ....[13]....
        /*00fc*/ 	.word	0xffffffff


	//   ....[14]....
        /*0100*/ 	.word	0xffffffff


	//----- nvinfo : EIATTR_COOP_GROUP_INSTR_OFFSETS
	.align		4
.L_55:
        /*0104*/ 	.byte	0x04, 0x28
        /*0106*/ 	.short	(.L_57 - .L_56)


	//   ....[0]....
.L_56:
        /*0108*/ 	.word	0x00000030


	//   ....[1]....
        /*010c*/ 	.word	0x000004d0


	//   ....[2]....
        /*0110*/ 	.word	0x00000ae0


	//   ....[3]....
        /*0114*/ 	.word	0x00000b80


	//   ....[4]....
        /*0118*/ 	.word	0x00001000


	//   ....[5]....
        /*011c*/ 	.word	0x000010b0


	//   ....[6]....
        /*0120*/ 	.word	0x00001160


	//   ....[7]....
        /*0124*/ 	.word	0x000017c0


	//   ....[8]....
        /*0128*/ 	.word	0x000017e0


	//   ....[9]....
        /*012c*/ 	.word	0x00001800


	//   ....[10]....
        /*0130*/ 	.word	0x00001a60


	//   ....[11]....
        /*0134*/ 	.word	0x00001a90


	//   ....[12]....
        /*0138*/ 	.word	0x00001ab0


	//   ....[13]....
        /*013c*/ 	.word	0x00006290


	//   ....[14]....
        /*0140*/ 	.word	0x00006450


	//----- nvinfo : EIATTR_VRC_CTA_INIT_COUNT
	.align		4
.L_57:
        /*0144*/ 	.byte	0x02, 0x4a
        /*0146*/ 	.byte	0x80
	.zero		1


	//----- nvinfo : EIATTR_MBARRIER_INSTR_OFFSETS
	.align		4
        /*0148*/ 	.byte	0x04, 0x39
        /*014a*/ 	.short	(.L_59 - .L_58)


	//   ....[0]....
.L_58:
        /*014c*/ 	.word	0x00000330
        /*0150*/ 	.word	0x000000ff
        /*0154*/ 	.word	0x00033400
        /*0158*/ 	.short	0x0100
        /*015a*/ 	.byte	0x05
	.zero		1


	//   ....[1]....
        /*015c*/ 	.word	0x00000340
        /*0160*/ 	.word	0x000000ff
        /*0164*/ 	.word	0x00033430
        /*0168*/ 	.short	0x0100
        /*016a*/ 	.byte	0x05
	.zero		1


	//   ....[2]....
        /*016c*/ 	.word	0x00000350
        /*0170*/ 	.word	0x000000ff
        /*0174*/ 	.word	0x00033460
        /*0178*/ 	.short	0x0100
        /*017a*/ 	.byte	0x05
	.zero		1


	//   ....[3]....
        /*017c*/ 	.word	0x00000360
        /*0180*/ 	.word	0x000000ff
        /*0184*/ 	.word	0x00033408
        /*0188*/ 	.short	0x0100
        /*018a*/ 	.byte	0x05
	.zero		1


	//   ....[4]....
        /*018c*/ 	.word	0x00000370
        /*0190*/ 	.word	0x000000ff
        /*0194*/ 	.word	0x00033438
        /*0198*/ 	.short	0x0100
        /*019a*/ 	.byte	0x05
	.zero		1


	//   ....[5]....
        /*019c*/ 	.word	0x00000380
        /*01a0*/ 	.word	0x000000ff
        /*01a4*/ 	.word	0x00033468
        /*01a8*/ 	.short	0x0100
        /*01aa*/ 	.byte	0x05
	.zero		1


	//   ....[6]....
        /*01ac*/ 	.word	0x00000390
        /*01b0*/ 	.word	0x000000ff
        /*01b4*/ 	.word	0x00033410
        /*01b8*/ 	.short	0x0100
        /*01ba*/ 	.byte	0x05
	.zero		1


	//   ....[7]....
        /*01bc*/ 	.word	0x000003a0
        /*01c0*/ 	.word	0x000000ff
        /*01c4*/ 	.word	0x00033440
        /*01c8*/ 	.short	0x0100
        /*01ca*/ 	.byte	0x05
	.zero		1


	//   ....[8]....
        /*01cc*/ 	.word	0x000003b0
        /*01d0*/ 	.word	0x000000ff
        /*01d4*/ 	.word	0x00033470
        /*01d8*/ 	.short	0x0100
        /*01da*/ 	.byte	0x05
	.zero		1


	//   ....[9]....
        /*01dc*/ 	.word	0x000003c0
        /*01e0*/ 	.word	0x000000ff
        /*01e4*/ 	.word	0x00033418
        /*01e8*/ 	.short	0x0100
        /*01ea*/ 	.byte	0x05
	.zero		1


	//   ....[10]....
        /*01ec*/ 	.word	0x000003d0
        /*01f0*/ 	.word	0x000000ff
        /*01f4*/ 	.word	0x00033448
        /*01f8*/ 	.short	0x0100
        /*01fa*/ 	.byte	0x05
	.zero		1


	//   ....[11]....
        /*01fc*/ 	.word	0x000003e0
        /*0200*/ 	.word	0x000000ff
        /*0204*/ 	.word	0x00033478
        /*0208*/ 	.short	0x0100
        /*020a*/ 	.byte	0x05
	.zero		1


	//   ....[12]....
        /*020c*/ 	.word	0x000003f0
        /*0210*/ 	.word	0x000000ff
        /*0214*/ 	.word	0x00033420
        /*0218*/ 	.short	0x0100
        /*021a*/ 	.byte	0x05
	.zero		1


	//   ....[13]....
        /*021c*/ 	.word	0x00000400
        /*0220*/ 	.word	0x000000ff
        /*0224*/ 	.word	0x00033450
        /*0228*/ 	.short	0x0100
        /*022a*/ 	.byte	0x05
	.zero		1


	//   ....[14]....
        /*022c*/ 	.word	0x00000410
        /*0230*/ 	.word	0x000000ff
        /*0234*/ 	.word	0x00033480
        /*0238*/ 	.short	0x0100
        /*023a*/ 	.byte	0x05
	.zero		1


	//   ....[15]....
        /*023c*/ 	.word	0x00000420
        /*0240*/ 	.word	0x000000ff
        /*0244*/ 	.word	0x00033428
        /*0248*/ 	.short	0x0100
        /*024a*/ 	.byte	0x05
	.zero		1


	//   ....[16]....
        /*024c*/ 	.word	0x00000430
        /*0250*/ 	.word	0x000000ff
        /*0254*/ 	.word	0x00033458
        /*0258*/ 	.short	0x0100
        /*025a*/ 	.byte	0x05
	.zero		1


	//   ....[17]....
        /*025c*/ 	.word	0x00000440
        /*0260*/ 	.word	0x000000ff
        /*0264*/ 	.word	0x00033488
        /*0268*/ 	.short	0x0100
        /*026a*/ 	.byte	0x05
	.zero		1


	//   ....[18]....
        /*026c*/ 	.word	0x00000450
        /*0270*/ 	.word	0x000000ff
        /*0274*/ 	.word	0x00033490
        /*0278*/ 	.short	0x0100
        /*027a*/ 	.byte	0x05
	.zero		1


	//   ....[19]....
        /*027c*/ 	.word	0x00000460
        /*0280*/ 	.word	0x000000ff
        /*0284*/ 	.word	0x000334a0
        /*0288*/ 	.short	0x0100
        /*028a*/ 	.byte	0x05
	.zero		1


	//   ....[20]....
        /*028c*/ 	.word	0x00000470
        /*0290*/ 	.word	0x000000ff
        /*0294*/ 	.word	0x00033498
        /*0298*/ 	.short	0x0100
        /*029a*/ 	.byte	0x05
	.zero		1


	//   ....[21]....
        /*029c*/ 	.word	0x00000480
        /*02a0*/ 	.word	0x000000ff
        /*02a4*/ 	.word	0x000334a8
        /*02a8*/ 	.short	0x0100
        /*02aa*/ 	.byte	0x05
	.zero		1


	//   ....[22]....
        /*02ac*/ 	.word	0x00000750
        /*02b0*/ 	.word	0x0000000a
        /*02b4*/ 	.word	0x00000000
        /*02b8*/ 	.short	0x010a
        /*02ba*/ 	.byte	0xff
	.zero		1


	//   ....[23]....
        /*02bc*/ 	.word	0x00000770
        /*02c0*/ 	.word	0x0000000a
        /*02c4*/ 	.word	0x00000000
        /*02c8*/ 	.short	0x010a
        /*02ca*/ 	.byte	0xff
	.zero		1


	//   ....[24]....
        /*02cc*/ 	.word	0x00000950
        /*02d0*/ 	.word	0x00000006
        /*02d4*/ 	.word	0x00000000
        /*02d8*/ 	.short	0x010a
        /*02da*/ 	.byte	0xff
	.zero		1


	//   ....[25]....
        /*02dc*/ 	.word	0x00000970
        /*02e0*/ 	.word	0x00000006
        /*02e4*/ 	.word	0x00000000
        /*02e8*/ 	.short	0x010a
        /*02ea*/ 	.byte	0xff
	.zero		1


	//   ....[26]....
        /*02ec*/ 	.word	0x00000a60
        /*02f0*/ 	.word	0x00000006
        /*02f4*/ 	.word	0x00000000
        /*02f8*/ 	.short	0x0101
        /*02fa*/ 	.byte	0xff
	.zero		1


	//   ....[27]....
        /*02fc*/ 	.word	0x00000eb0
        /*0300*/ 	.word	0x00000002
        /*0304*/ 	.word	0x00033400
        /*0308*/ 	.short	0x010a
        /*030a*/ 	.byte	0xff
	.zero		1


	//   ....[28]....
        /*030c*/ 	.word	0x00001240
        /*0310*/ 	.word	0x00000002
        /*0314*/ 	.word	0x00000000
        /*0318*/ 	.short	0x0101
        /*031a*/ 	.byte	0xff
	.zero		1


	//   ....[29]....
        /*031c*/ 	.word	0x00001590
        /*0320*/ 	.word	0x00000003
        /*0324*/ 	.word	0x000334a0
        /*0328*/ 	.short	0x010a
        /*032a*/ 	.byte	0x09
	.zero		1


	//   ....[30]....
        /*032c*/ 	.word	0x00001650
        /*0330*/ 	.word	0x000000ff
        /*0334*/ 	.word	0x00033460
        /*0338*/ 	.short	0x010a
        /*033a*/ 	.byte	0x0e
	.zero		1


	//   ....[31]....
        /*033c*/ 	.word	0x00001a30
        /*0340*/ 	.word	0x000000ff
        /*0344*/ 	.word	0x00033460
        /*0348*/ 	.short	0x010a
        /*034a*/ 	.byte	0x0a
	.zero		1


	//   ....[32]....
        /*034c*/ 	.word	0x00001e60
        /*0350*/ 	.word	0x00000002
        /*0354*/ 	.word	0x000334a0
        /*0358*/ 	.short	0x010a
        /*035a*/ 	.byte	0xff
	.zero		1


	//   ....[33]....
        /*035c*/ 	.word	0x000020f0
        /*0360*/ 	.word	0x0000001a
        /*0364*/ 	.word	0x00000030
        /*0368*/ 	.short	0x010a
        /*036a*/ 	.byte	0xff
	.zero		1


	//   ....[34]....
        /*036c*/ 	.word	0x00002560
        /*0370*/ 	.word	0x0000001c
        /*0374*/ 	.word	0x00000030
        /*0378*/ 	.short	0x010a
        /*037a*/ 	.byte	0xff
	.zero		1


	//   ....[35]....
        /*037c*/ 	.word	0x00002760
        /*0380*/ 	.word	0x0000001a
        /*0384*/ 	.word	0x00000030
        /*0388*/ 	.short	0x010a
        /*038a*/ 	.byte	0xff
	.zero		1


	//   ....[36]....
        /*038c*/ 	.word	0x00002970
        /*0390*/ 	.word	0x0000001c
        /*0394*/ 	.word	0x00000030
        /*0398*/ 	.short	0x010a
        /*039a*/ 	.byte	0xff
	.zero		1


	//   ....[37]....
        /*039c*/ 	.word	0x00002b50
        /*03a0*/ 	.word	0x0000001a
        /*03a4*/ 	.word	0x00000030
        /*03a8*/ 	.short	0x010a
        /*03aa*/ 	.byte	0xff
	.zero		1


	//   ....[38]....
        /*03ac*/ 	.word	0x00002e90
        /*03b0*/ 	.word	0x0000001c
        /*03b4*/ 	.word	0x00000030
        /*03b8*/ 	.short	0x010a
        /*03ba*/ 	.byte	0xff
	.zero		1


	//   ....[39]....
        /*03bc*/ 	.word	0x00003080
        /*03c0*/ 	.word	0x0000001a
        /*03c4*/ 	.word	0x00000030
        /*03c8*/ 	.short	0x010a
        /*03ca*/ 	.byte	0xff
	.zero		1


	//   ....[40]....
        /*03cc*/ 	.word	0x00003290
        /*03d0*/ 	.word	0x0000001c
        /*03d4*/ 	.word	0x00000030
        /*03d8*/ 	.short	0x010a
        /*03da*/ 	.byte	0xff
	.zero		1


	//   ....[41]....
        /*03dc*/ 	.word	0x00003470
        /*03e0*/ 	.word	0x0000001a
        /*03e4*/ 	.word	0x00000030
        /*03e8*/ 	.short	0x010a
        /*03ea*/ 	.byte	0xff
	.zero		1


	//   ....[42]....
        /*03ec*/ 	.word	0x000037b0
        /*03f0*/ 	.word	0x0000001c
        /*03f4*/ 	.word	0x00000030
        /*03f8*/ 	.short	0x010a
        /*03fa*/ 	.byte	0xff
	.zero		1


	//   ....[43]....
        /*03fc*/ 	.word	0x000039a0
        /*0400*/ 	.word	0x0000001a
        /*0404*/ 	.word	0x00000030
        /*0408*/ 	.short	0x010a
        /*040a*/ 	.byte	0xff
	.zero		1


	//   ....[44]....
        /*040c*/ 	.word	0x00003bb0
        /*0410*/ 	.word	0x0000001c
        /*0414*/ 	.word	0x00000030
        /*0418*/ 	.short	0x010a
        /*041a*/ 	.byte	0xff
	.zero		1


	//   ....[45]....
        /*041c*/ 	.word	0x00003da0
        /*0420*/ 	.word	0x0000001a
        /*0424*/ 	.word	0x00000030
        /*0428*/ 	.short	0x010a
        /*042a*/ 	.byte	0xff
	.zero		1


	//   ....[46]....
        /*042c*/ 	.word	0x000040c0
        /*0430*/ 	.word	0x00000016
        /*0434*/ 	.word	0x00000030
        /*0438*/ 	.short	0x010a
        /*043a*/ 	.byte	0xff
	.zero		1


	//   ....[47]....
        /*043c*/ 	.word	0x000042d0
        /*0440*/ 	.word	0x00000018
        /*0444*/ 	.word	0x00000030
        /*0448*/ 	.short	0x010a
        /*044a*/ 	.byte	0xff
	.zero		1


	//   ....[48]....
        /*044c*/ 	.word	0x00004490
        /*0450*/ 	.word	0x00000004
        /*0454*/ 	.word	0x00000030
        /*0458*/ 	.short	0x010a
        /*045a*/ 	.byte	0xff
	.zero		1


	//   ....[49]....
        /*045c*/ 	.word	0x00004990
        /*0460*/ 	.word	0x00000003
        /*0464*/ 	.word	0x00033490
        /*0468*/ 	.short	0x010a
        /*046a*/ 	.byte	0xff
	.zero		1


	//   ....[50]....
        /*046c*/ 	.word	0x00006110
        /*0470*/ 	.word	0x00000003
        /*0474*/ 	.word	0x00000000
        /*0478*/ 	.short	0x0101
        /*047a*/ 	.byte	0xff
	.zero		1


	//   ....[51]....
        /*047c*/ 	.word	0x00006480
        /*0480*/ 	.word	0x0000000a
        /*0484*/ 	.word	0x00000000
        /*0488*/ 	.short	0x010a
        /*048a*/ 	.byte	0xff
	.zero		1


	//   ....[52]....
        /*048c*/ 	.word	0x000064e0
        /*0490*/ 	.word	0x00000006
        /*0494*/ 	.word	0x00000000
        /*0498*/ 	.short	0x010a
        /*049a*/ 	.byte	0xff
	.zero		1


	//   ....[53]....
        /*049c*/ 	.word	0x00006540
        /*04a0*/ 	.word	0x00000002
        /*04a4*/ 	.word	0x00033400
        /*04a8*/ 	.short	0x010a
        /*04aa*/ 	.byte	0xff
	.zero		1


	//   ....[54]....
        /*04ac*/ 	.word	0x000065c0
        /*04b0*/ 	.word	0x00000003
        /*04b4*/ 	.word	0x000334a0
        /*04b8*/ 	.short	0x010a
        /*04ba*/ 	.byte	0xff
	.zero		1


	//   ....[55]....
        /*04bc*/ 	.word	0x00006630
        /*04c0*/ 	.word	0x00000005
        /*04c4*/ 	.word	0x00033460
        /*04c8*/ 	.short	0x010a
        /*04ca*/ 	.byte	0xff
	.zero		1


	//   ....[56]....
        /*04cc*/ 	.word	0x000066a0
        /*04d0*/ 	.word	0x00000003
        /*04d4*/ 	.word	0x00033460
        /*04d8*/ 	.short	0x010a
        /*04da*/ 	.byte	0xff
	.zero		1


	//   ....[57]....
        /*04dc*/ 	.word	0x00006700
        /*04e0*/ 	.word	0x0000001a
        /*04e4*/ 	.word	0x00000030
        /*04e8*/ 	.short	0x010a
        /*04ea*/ 	.byte	0xff
	.zero		1


	//   ....[58]....
        /*04ec*/ 	.word	0x00006760
        /*04f0*/ 	.word	0x0000001c
        /*04f4*/ 	.word	0x00000030
        /*04f8*/ 	.short	0x010a
        /*04fa*/ 	.byte	0xff
	.zero		1


	//   ....[59]....
        /*04fc*/ 	.word	0x000067d0
        /*0500*/ 	.word	0x0000001a
        /*0504*/ 	.word	0x00000030
        /*0508*/ 	.short	0x010a
        /*050a*/ 	.byte	0xff
	.zero		1


	//   ....[60]....
        /*050c*/ 	.word	0x00006830
        /*0510*/ 	.word	0x0000001c
        /*0514*/ 	.word	0x00000030
        /*0518*/ 	.short	0x010a
        /*051a*/ 	.byte	0xff
	.zero		1


	//   ....[61]....
        /*051c*/ 	.word	0x000068a0
        /*0520*/ 	.word	0x0000001a
        /*0524*/ 	.word	0x00000030
        /*0528*/ 	.short	0x010a
        /*052a*/ 	.byte	0xff
	.zero		1


	//   ....[62]....
        /*052c*/ 	.word	0x00006900
        /*0530*/ 	.word	0x0000001c
        /*0534*/ 	.word	0x00000030
        /*0538*/ 	.short	0x010a
        /*053a*/ 	.byte	0xff
	.zero		1


	//   ....[63]....
        /*053c*/ 	.word	0x00006970
        /*0540*/ 	.word	0x0000001a
        /*0544*/ 	.word	0x00000030
        /*0548*/ 	.short	0x010a
        /*054a*/ 	.byte	0xff
	.zero		1


	//   ....[64]....
        /*054c*/ 	.word	0x000069d0
        /*0550*/ 	.word	0x0000001c
        /*0554*/ 	.word	0x00000030
        /*0558*/ 	.short	0x010a
        /*055a*/ 	.byte	0xff
	.zero		1


	//   ....[65]....
        /*055c*/ 	.word	0x00006a40
        /*0560*/ 	.word	0x0000001a
        /*0564*/ 	.word	0x00000030
        /*0568*/ 	.short	0x010a
        /*056a*/ 	.byte	0xff
	.zero		1


	//   ....[66]....
        /*056c*/ 	.word	0x00006aa0
        /*0570*/ 	.word	0x0000001c
        /*0574*/ 	.word	0x00000030
        /*0578*/ 	.short	0x010a
        /*057a*/ 	.byte	0xff
	.zero		1


	//   ....[67]....
        /*057c*/ 	.word	0x00006b10
        /*0580*/ 	.word	0x0000001a
        /*0584*/ 	.word	0x00000030
        /*0588*/ 	.short	0x010a
        /*058a*/ 	.byte	0xff
	.zero		1


	//   ....[68]....
        /*058c*/ 	.word	0x00006b70
        /*0590*/ 	.word	0x0000001c
        /*0594*/ 	.word	0x00000030
        /*0598*/ 	.short	0x010a
        /*059a*/ 	.byte	0xff
	.zero		1


	//   ....[69]....
        /*059c*/ 	.word	0x00006be0
        /*05a0*/ 	.word	0x0000001a
        /*05a4*/ 	.word	0x00000030
        /*05a8*/ 	.short	0x010a
        /*05aa*/ 	.byte	0xff
	.zero		1


	//   ....[70]....
        /*05ac*/ 	.word	0x00006c50
        /*05b0*/ 	.word	0x00000016
        /*05b4*/ 	.word	0x00000030
        /*05b8*/ 	.short	0x010a
        /*05ba*/ 	.byte	0xff
	.zero		1


	//   ....[71]....
        /*05bc*/ 	.word	0x00006cc0
        /*05c0*/ 	.word	0x00000018
        /*05c4*/ 	.word	0x00000030
        /*05c8*/ 	.short	0x010a
        /*05ca*/ 	.byte	0xff
	.zero		1


	//   ....[72]....
        /*05cc*/ 	.word	0x00006d30
        /*05d0*/ 	.word	0x00000004
        /*05d4*/ 	.word	0x00000030
        /*05d8*/ 	.short	0x010a
        /*05da*/ 	.byte	0xff
	.zero		1


	//   ....[73]....
        /*05dc*/ 	.word	0x00006d90
        /*05e0*/ 	.word	0x00000003
        /*05e4*/ 	.word	0x00033490
        /*05e8*/ 	.short	0x010a
        /*05ea*/ 	.byte	0xff
	.zero		1


	//----- nvinfo : EIATTR_NUM_MBARRIERS
	.align		4
.L_59:
        /*05ec*/ 	.byte	0x03, 0x38
        /*05ee*/ 	.short	0x0016


	//----- nvinfo : EIATTR_EXIT_INSTR_OFFSETS
	.align		4
        /*05f0*/ 	.byte	0x04, 0x1c
        /*05f2*/ 	.short	(.L_61 - .L_60)


	//   ....[0]....
.L_60:
        /*05f4*/ 	.word	0x00000cc0


	//   ....[1]....
        /*05f8*/ 	.word	0x000012a0


	//   ....[2]....
        /*05fc*/ 	.word	0x00001de0


	//   ....[3]....
        /*0600*/ 	.word	0x00001e90


	//   ....[4]....
        /*0604*/ 	.word	0x00001ef0


	//   ....[5]....
        /*0608*/ 	.word	0x00004660


	//   ....[6]....
        /*060c*/ 	.word	0x000046c0


	//   ....[7]....
        /*0610*/ 	.word	0x00006270


	//   ....[8]....
        /*0614*/ 	.word	0x00006460


	//----- nvinfo : EIATTR_MAX_THREADS
	.align		4
.L_61:
        /*0618*/ 	.byte	0x04, 0x05
        /*061a*/ 	.short	(.L_63 - .L_62)
.L_62:
        /*061c*/ 	.word	0x00000100
        /*0620*/ 	.word	0x00000001
        /*0624*/ 	.word	0x00000001


	//----- nvinfo : EIATTR_CRS_STACK_SIZE
	.align		4
.L_63:
        /*0628*/ 	.byte	0x04, 0x1e
        /*062a*/ 	.short	(.L_65 - .L_64)
.L_64:
        /*062c*/ 	.word	0x00000000


	//----- nvinfo : EIATTR_CBANK_PARAM_SIZE
	.align		4
.L_65:
        /*0630*/ 	.byte	0x03, 0x19
        /*0632*/ 	.short	0x02c0


	//----- nvinfo : EIATTR_PARAM_CBANK
	.align		4
        /*0634*/ 	.byte	0x04, 0x0a
        /*0636*/ 	.short	(.L_67 - .L_66)
	.align		4
.L_66:
        /*0638*/ 	.word	index@(.nv.constant0._ZN9deep_gemm24sm100_fp8_gemm_1d1d_implILN4cute4UMMA5MajorE0ELS3_0ELj0ELj7168ELj2048ELj128ELj224ELj128ELj1ELj128ELj128ELj64ELj6ELj128ELj128ELj2ELb0ELj142ELNS_8GemmTypeE0ELb0EN7cutlass10bfloat16_tENS_16EpilogueIdentityEEEvPijjj14CUtensorMap_stS9_S9_S9_S9_)
        /*063c*/ 	.short	0x0380
        /*063e*/ 	.short	0x02c0


	//----- nvinfo : EIATTR_SW_WAR
	.align		4
.L_67:
        /*0640*/ 	.byte	0x04, 0x36
        /*0642*/ 	.short	(.L_69 - .L_68)
.L_68:
        /*0644*/ 	.word	0x00000008
.L_69:


//--------------------- .nv.compat                --------------------------
	.section	.nv.compat,"",@"SHT_CUDA_COMPAT_INFO"
	.align	4
        /*0000*/ 	.byte	0x02, 0x02, 0x02, 0x00, 0x02, 0x05, 0x05, 0x00, 0x02, 0x03, 0x01, 0x00, 0x02, 0x06, 0x01, 0x00


//--------------------- .nv.callgraph             --------------------------
	.section	.nv.callgraph,"",@"SHT_CUDA_CALLGRAPH"
	.align	4
	.sectionentsize	8
	.align		4
        /*0000*/ 	.word	0x00000000
	.align		4
        /*0004*/ 	.word	0xffffffff
	.align		4
        /*0008*/ 	.word	0x00000000
	.align		4
        /*000c*/ 	.word	0xfffffffe
	.align		4
        /*0010*/ 	.word	0x00000000
	.align		4
        /*0014*/ 	.word	0xfffffffd
	.align		4
        /*0018*/ 	.word	0x00000000
	.align		4
        /*001c*/ 	.word	0xfffffffc


//--------------------- .nv.constant4             --------------------------
	.section	.nv.constant4,"a",@progbits
	.align	8
	.align		8
.nv.constant4:
        /*0000*/ 	.dword	_ZN47_INTERNAL_d90f8368_9_kernel_cu_234ac3a7_28974424cuda3std3__45__cpo5beginE
	.align		8
        /*0008*/ 	.dword	_ZN47_INTERNAL_d90f8368_9_kernel_cu_234ac3a7_28974424cuda3std3__45__cpo3endE
	.align		8
        /*0010*/ 	.dword	_ZN47_INTERNAL_d90f8368_9_kernel_cu_234ac3a7_28974424cuda3std3__45__cpo6cbeginE
	.align		8
        /*0018*/ 	.dword	_ZN47_INTERNAL_d90f8368_9_kernel_cu_234ac3a7_28974424cuda3std3__45__cpo4cendE
	.align		8
        /*0020*/ 	.dword	_ZN47_INTERNAL_d90f8368_9_kernel_cu_234ac3a7_28974424cuda3std3__449_GLOBAL__N__d90f8368_9_kernel_cu_234ac3a7_28974426ignoreE
	.align		8
        /*0028*/ 	.dword	_ZN47_INTERNAL_d90f8368_9_kernel_cu_234ac3a7_28974424cuda3std3__419piecewise_constructE
	.align		8
        /*0030*/ 	.dword	_ZN47_INTERNAL_d90f8368_9_kernel_cu_234ac3a7_28974424cuda3std3__48in_placeE
	.align		8
        /*0038*/ 	.dword	_ZN47_INTERNAL_d90f8368_9_kernel_cu_234ac3a7_28974424cuda3std6ranges3__45__cpo4swapE
	.align		8
        /*0040*/ 	.dword	_ZN47_INTERNAL_d90f8368_9_kernel_cu_234ac3a7_28974424cuda3std6ranges3__45__cpo9iter_moveE
	.align		8
        /*0048*/ 	.dword	_ZN47_INTERNAL_d90f8368_9_kernel_cu_234ac3a7_28974424cute7productE
	.align		8
        /*0050*/ 	.dword	_ZN47_INTERNAL_d90f8368_9_kernel_cu_234ac3a7_28974424cute1_E


//--------------------- .text._ZN9deep_gemm24sm100_fp8_gemm_1d1d_implILN4cute4UMMA5MajorE0ELS3_0ELj0ELj7168ELj2048ELj128ELj224ELj128ELj1ELj128ELj128ELj64ELj6ELj128ELj128ELj2ELb0ELj142ELNS_8GemmTypeE0ELb0EN7cutlass10bfloat16_tENS_16EpilogueIdentityEEEvPijjj14CUtensorMap_stS9_S9_S9_S9_ --------------------------
	.section	.text._ZN9deep_gemm24sm100_fp8_gemm_1d1d_implILN4cute4UMMA5MajorE0ELS3_0ELj0ELj7168ELj2048ELj128ELj224ELj128ELj1ELj128ELj128ELj64ELj6ELj128ELj128ELj2ELb0ELj142ELNS_8GemmTypeE0ELb0EN7cutlass10bfloat16_tENS_16EpilogueIdentityEEEvPijjj14CUtensorMap_stS9_S9_S9_S9_,"ax",@progbits
	.align	128
        .global         _ZN9deep_gemm24sm100_fp8_gemm_1d1d_implILN4cute4UMMA5MajorE0ELS3_0ELj0ELj7168ELj2048ELj128ELj224ELj128ELj1ELj128ELj128ELj64ELj6ELj128ELj128ELj2ELb0ELj142ELNS_8GemmTypeE0ELb0EN7cutlass10bfloat16_tENS_16EpilogueIdentityEEEvPijjj14CUtensorMap_stS9_S9_S9_S9_
        .type           _ZN9deep_gemm24sm100_fp8_gemm_1d1d_implILN4cute4UMMA5MajorE0ELS3_0ELj0ELj7168ELj2048ELj128ELj224ELj128ELj1ELj128ELj128ELj64ELj6ELj128ELj128ELj2ELb0ELj142ELNS_8GemmTypeE0ELb0EN7cutlass10bfloat16_tENS_16EpilogueIdentityEEEvPijjj14CUtensorMap_stS9_S9_S9_S9_,@function
        .size           _ZN9deep_gemm24sm100_fp8_gemm_1d1d_implILN4cute4UMMA5MajorE0ELS3_0ELj0ELj7168ELj2048ELj128ELj224ELj128ELj1ELj128ELj128ELj64ELj6ELj128ELj128ELj2ELb0ELj142ELNS_8GemmTypeE0ELb0EN7cutlass10bfloat16_tENS_16EpilogueIdentityEEEvPijjj14CUtensorMap_stS9_S9_S9_S9_,(.L_x_130 - _ZN9deep_gemm24sm100_fp8_gemm_1d1d_implILN4cute4UMMA5MajorE0ELS3_0ELj0ELj7168ELj2048ELj128ELj224ELj128ELj1ELj128ELj128ELj64ELj6ELj128ELj128ELj2ELb0ELj142ELNS_8GemmTypeE0ELb0EN7cutlass10bfloat16_tENS_16EpilogueIdentityEEEvPijjj14CUtensorMap_stS9_S9_S9_S9_)
        .other          _ZN9deep_gemm24sm100_fp8_gemm_1d1d_implILN4cute4UMMA5MajorE0ELS3_0ELj0ELj7168ELj2048ELj128ELj224ELj128ELj1ELj128ELj128ELj64ELj6ELj128ELj128ELj2ELb0ELj142ELNS_8GemmTypeE0ELb0EN7cutlass10bfloat16_tENS_16EpilogueIdentityEEEvPijjj14CUtensorMap_stS9_S9_S9_S9_,@"STO_CUDA_ENTRY STV_DEFAULT"
_ZN9deep_gemm24sm100_fp8_gemm_1d1d_implILN4cute4UMMA5MajorE0ELS3_0ELj0ELj7168ELj2048ELj128ELj224ELj128ELj1ELj128ELj128ELj64ELj6ELj128ELj128ELj2ELb0ELj142ELNS_8GemmTypeE0ELb0EN7cutlass10bfloat16_tENS_16EpilogueIdentityEEEvPijjj14CUtensorMap_stS9_S9_S9_S9_:
.text._ZN9deep_gemm24sm100_fp8_gemm_1d1d_implILN4cute4UMMA5MajorE0ELS3_0ELj0ELj7168ELj2048ELj128ELj224ELj128ELj1ELj128ELj128ELj64ELj6ELj128ELj128ELj2ELb0ELj142ELNS_8GemmTypeE0ELb0EN7cutlass10bfloat16_tENS_16EpilogueIdentityEEEvPijjj14CUtensorMap_stS9_S9_S9_S9_:
[----:B------:R-:W1:Y:S01]  /*0000*/  LDC R1, c[0x0][0x37c] ;  /* 0x0000df00ff017b82 */ /* 0x000e620000000800 */
[----:B------:R-:W2:Y:S02]  /*0010*/  S2R R0, SR_TID.X ;  /* 0x0000000000007919 */ /* 0x000ea40000002100 */
[----:B--2---:R-:W-:-:S05]  /*0020*/  SHF.R.U32.HI R0, RZ, 0x5, R0 ;  /* 0x00000005ff007819 */ /* 0x004fca0000011600 */
[----:B------:R-:W2:Y:S02]  /*0030*/  SHFL.IDX PT, R21, R0, RZ, 0x1f ;  /* 0x00001fff00157589 */ /* 0x000ea400000e0000 */
[----:B--2---:R-:W-:-:S13]  /*0040*/  ISETP.NE.AND P0, PT, R21, 0x2, PT ;  /* 0x000000021500780c */ /* 0x004fda0003f05270 */
[----:B-1----:R-:W-:Y:S05]  /*0050*/  @!P0 BRA `(.L_x_0) ;  /* 0x0000000400188947 */ /* 0x002fea0003800000 */
[----:B------:R-:W-:-:S13]  /*0060*/  ISETP.NE.AND P0, PT, R21, 0x1, PT ;  /* 0x000000011500780c */ /* 0x000fda0003f05270 */
[----:B------:R-:W-:Y:S05]  /*0070*/  @!P0 BRA `(.L_x_1) ;  /* 0x0000000000608947 */ /* 0x000fea0003800000 */
[----:B------:R-:W-:-:S13]  /*0080*/  ISETP.NE.AND P0, PT, R21, RZ, PT ;  /* 0x000000ff1500720c */ /* 0x000fda0003f05270 */
[----:B------:R-:W-:Y:S05]  /*0090*/  @P0 BRA `(.L_x_2) ;  /* 0x0000000800940947 */ /* 0x000fea0003800000 */
[----:B------:R-:W-:Y:S01]  /*00a0*/  ELECT P0, URZ, PT ;  /* 0x0000000000ff782f */ /* 0x000fe20003800000 */
[----:B------:R-:W-:-:S12]  /*00b0*/  BSSY.RECONVERGENT B0, `(.L_x_3) ;  /* 0x0000013000007945 */ /* 0x000fd80003800200 */
[----:B------:R-:W-:Y:S05]  /*00c0*/  @!P0 BRA `(.L_x_4) ;  /* 0x0000000000448947 */ /* 0x000fea0003800000 */
[----:B------:R-:W1:Y:S02]  /*00d0*/  LDCU.64 UR4, c[0x0][0x348] ;  /* 0x00006900ff0477ac */ /* 0x000e640008000a00 */
[----:B-1----:R-:W-:Y:S02]  /*00e0*/  UIADD3 UR12, UP4, UPT, UR4, 0x40, URZ ;  /* 0x00000040040c7890 */ /* 0x002fe4000ff9e0ff */
[----:B------:R-:W-:Y:S02]  /*00f0*/  UIADD3 UR10, UP3, UPT, UR4, 0xc0, URZ ;  /* 0x000000c0040a7890 */ /* 0x000fe4000ff7e0ff */
[----:B------:R-:W-:Y:S02]  /*0100*/  UIADD3 UR8, UP2, UPT, UR4, 0x140, URZ ;  /* 0x0000014004087890 */ /* 0x000fe4000ff5e0ff */
[----:B------:R-:W-:Y:S02]  /*0110*/  UIADD3 UR6, UP1, UPT, UR4, 0x1c0, URZ ;  /* 0x000001c004067890 */ /* 0x000fe4000ff3e0ff */
[----:B------:R-:W-:-:S02]  /*0120*/  UIADD3 UR4, UP0, UPT, UR4, 0x240, URZ ;  /* 0x0000024004047890 */ /* 0x000fc4000ff1e0ff */
[----:B------:R-:W-:Y:S02]  /*0130*/  UIADD3.X UR13, UPT, UPT, URZ, UR5, URZ, UP4, !UPT ;  /* 0x00000005ff0d7290 */ /* 0x000fe4000a7fe4ff */
[----:B------:R-:W-:Y:S02]  /*0140*/  UIADD3.X UR11, UPT, UPT, URZ, UR5, URZ, UP3, !UPT ;  /* 0x00000005ff0b7290 */ /* 0x000fe40009ffe4ff */
[----:B------:R-:W-:Y:S02]  /*0150*/  UIADD3.X UR9, UPT, UPT, URZ, UR5, URZ, UP2, !UPT ;  /* 0x00000005ff097290 */ /* 0x000fe400097fe4ff */
[----:B------:R-:W-:Y:S02]  /*0160*/  UIADD3.X UR7, UPT, UPT, URZ, UR5, URZ, UP1, !UPT ;  /* 0x00000005ff077290 */ /* 0x000fe40008ffe4ff */
[----:B------:R-:W-:Y:S01]  /*0170*/  UIADD3.X UR5, UPT, UPT, URZ, UR5, URZ, UP0, !UPT ;  /* 0x00000005ff057290 */ /* 0x000fe200087fe4ff */
[----:B------:R1:W-:Y:S02]  /*0180*/  UTMACCTL.PF [UR12] ;  /* 0x000000000c0079b9 */ /* 0x0003e40008040000 */
[----:B------:R1:W-:Y:S02]  /*0190*/  UTMACCTL.PF [UR10] ;  /* 0x000000000a0079b9 */ /* 0x0003e40008040000 */
[----:B------:R1:W-:Y:S02]  /*01a0*/  UTMACCTL.PF [UR8] ;  /* 0x00000000080079b9 */ /* 0x0003e40008040000 */
[----:B------:R1:W-:Y:S02]  /*01b0*/  UTMACCTL.PF [UR6] ;  /* 0x00000000060079b9 */ /* 0x0003e40008040000 */
[----:B------:R1:W-:Y:S02]  /*01c0*/  UTMACCTL.PF [UR4] ;  /* 0x00000000040079b9 */ /* 0x0003e40008040000 */
[----:B-1----:R-:W-:Y:S01]  /*01d0*/  NOP ;  /* 0x0000000000007918 */ /* 0x002fe20000000000 */
.L_x_4:
[----:B------:R-:W-:Y:S05]  /*01e0*/  BSYNC.RECONVERGENT B0 ;  /* 0x0000000000007941 */ /* 0x000fea0003800200 */
.L_x_3:
[----:B------:R-:W-:Y:S05]  /*01f0*/  BRA `(.L_x_2) ;  /* 0x00000008003c7947 */ /* 0x000fea0003800000 */
.L_x_1:
[----:B------:R-:W-:Y:S01]  /*0200*/  ELECT P0, URZ, PT ;  /* 0x0000000000ff782f */ /* 0x000fe20003800000 */
[----:B------:R-:W-:-:S12]  /*0210*/  BSSY.RECONVERGENT B0, `(.L_x_5) ;  /* 0x0000029000007945 */ /* 0x000fd80003800200 */
[----:B------:R-:W-:Y:S05]  /*0220*/  @!P0 BRA `(.L_x_6) ;  /* 0x00000000009c8947 */ /* 0x000fea0003800000 */
[----:B------:R-:W1:Y:S01]  /*0230*/  S2UR UR5, SR_CgaCtaId ;  /* 0x00000000000579c3 */ /* 0x000e620000008800 */
[----:B------:R-:W-:Y:S01]  /*0240*/  UMOV UR7, 0x400 ;  /* 0x0000040000077882 */ /* 0x000fe20000000000 */
[----:B------:R-:W-:Y:S01]  /*0250*/  UMOV UR6, 0x1 ;  /* 0x0000000100067882 */ /* 0x000fe20000000000 */
[----:B------:R-:W-:Y:S02]  /*0260*/  UMOV UR4, 0x40 ;  /* 0x0000004000047882 */ /* 0x000fe40000000000 */
[----:B------:R-:W-:-:S04]  /*0270*/  UIADD3 UR8, UPT, UPT, -UR4, 0x100000, URZ ;  /* 0x0010000004087890 */ /* 0x000fc8000fffe1ff */
[----:B------:R-:W-:Y:S02]  /*0280*/  USHF.L.U32 UR9, UR8, 0xb, URZ ;  /* 0x0000000b08097899 */ /* 0x000fe400080006ff */
[----:B------:R-:W-:Y:S01]  /*0290*/  USHF.L.U32 UR8, UR8, 0x1, URZ ;  /* 0x0000000108087899 */ /* 0x000fe200080006ff */
[----:B------:R-:W-:Y:S02]  /*02a0*/  UMOV UR4, 0x100 ;  /* 0x0000010000047882 */ /* 0x000fe40000000000 */
[----:B------:R-:W-:-:S04]  /*02b0*/  UIADD3 UR10, UPT, UPT, -UR4, 0x100000, URZ ;  /* 0x00100000040a7890 */ /* 0x000fc8000fffe1ff */
[----:B------:R-:W-:Y:S02]  /*02c0*/  USHF.L.U32 UR11, UR10, 0xb, URZ ;  /* 0x0000000b0a0b7899 */ /* 0x000fe400080006ff */
[----:B------:R-:W-:Y:S02]  /*02d0*/  USHF.L.U32 UR10, UR10, 0x1, URZ ;  /* 0x000000010a0a7899 */ /* 0x000fe400080006ff */
[----:B-1----:R-:W-:Y:S02]  /*02e0*/  ULEA UR5, UR5, UR7, 0x18 ;  /* 0x0000000705057291 */ /* 0x002fe4000f8ec0ff */
[----:B------:R-:W-:-:S04]  /*02f0*/  UIADD3 UR6, UPT, UPT, -UR6, 0x100000, URZ ;  /* 0x0010000006067890 */ /* 0x000fc8000fffe1ff */
[----:B------:R-:W-:Y:S02]  /*0300*/  USHF.L.U32 UR7, UR6, 0xb, URZ ;  /* 0x0000000b06077899 */ /* 0x000fe400080006ff */
[----:B------:R-:W-:Y:S01]  /*0310*/  USHF.L.U32 UR6, UR6, 0x1, URZ ;  /* 0x0000000106067899 */ /* 0x000fe200080006ff */
[----:B------:R-:W1:Y:S11]  /*0320*/  FENCE.VIEW.ASYNC.S ;  /* 0x00000000000073c6 */ /* 0x000e760000000000 */
[----:B-1----:R1:W2:Y:S01]  /*0330*/  SYNCS.EXCH.64 URZ, [UR5+0x33400], UR6 ;  /* 0x0334000605ff75b2 */ /* 0x0022a20008000100 */
[----:B------:R1:W3:Y:S01]  /*0340*/  SYNCS.EXCH.64 URZ, [UR5+0x33430], UR6 ;  /* 0x0334300605ff75b2 */ /* 0x0002e20008000100 */
[----:B------:R1:W4:Y:S01]  /*0350*/  SYNCS.EXCH.64 URZ, [UR5+0x33460], UR8 ;  /* 0x0334600805ff75b2 */ /* 0x0003220008000100 */
[----:B------:R1:W5:Y:S01]  /*0360*/  SYNCS.EXCH.64 URZ, [UR5+0x33408], UR6 ;  /* 0x0334080605ff75b2 */ /* 0x0003620008000100 */
[----:B------:R1:W1:Y:S01]  /*0370*/  SYNCS.EXCH.64 URZ, [UR5+0x33438], UR6 ;  /* 0x0334380605ff75b2 */ /* 0x0002620008000100 */
        /* <DEDUP_REMOVED lines=17> */
[----:B------:R-:W-:Y:S01]  /*0490*/  NOP ;  /* 0x0000000000007918 */ /* 0x000fe20000000000 */
.L_x_6:
[----:B-1----:R-:W-:Y:S05]  /*04a0*/  BSYNC.RECONVERGENT B0 ;  /* 0x0000000000007941 */ /* 0x002fea0003800200 */
.L_x_5:
[----:B------:R-:W-:Y:S05]  /*04b0*/  BRA `(.L_x_2) ;  /* 0x00000004008c7947 */ /* 0x000fea0003800000 */
.L_x_0:
[----:B------:R-:W1:Y:S01]  /*04c0*/  S2R R4, SR_CgaCtaId ;  /* 0x0000000000047919 */ /* 0x000e620000008800 */
[----:B------:R-:W-:Y:S01]  /*04d0*/  NOP ;  /* 0x0000000000007918 */ /* 0x000fe20000000000 */
[----:B------:R-:W-:-:S04]  /*04e0*/  MOV R3, 0x40 ;  /* 0x0000004000037802 */ /* 0x000fc80000000f00 */
[----:B-1----:R-:W-:Y:S02]  /*04f0*/  LEA R2, R4, R3, 0x18 ;  /* 0x0000000304027211 */ /* 0x002fe400078ec0ff */
[----:B------:R-:W-:-:S03]  /*0500*/  MOV R3, 0x400 ;  /* 0x0000040000037802 */ /* 0x000fc60000000f00 */
[----:B------:R-:W1:Y:S02]  /*0510*/  LDS.U8 R0, [R2] ;  /* 0x0000000002007984 */ /* 0x000e640000000000 */
[----:B-1----:R-:W-:Y:S02]  /*0520*/  ISETP.NE.AND P0, PT, R0, RZ, PT ;  /* 0x000000ff0000720c */ /* 0x002fe40003f05270 */
[----:B------:R-:W-:-:S11]  /*0530*/  LEA R0, R4, R3, 0x18 ;  /* 0x0000000304007211 */ /* 0x000fd600078ec0ff */
[----:B------:R-:W-:Y:S05]  /*0540*/  @P0 BRA `(.L_x_7) ;  /* 0x0000000400500947 */ /* 0x000fea0003800000 */
[C---:B------:R-:W-:Y:S02]  /*0550*/  LOP3.LUT R2, R4.reuse, 0x1, RZ, 0xc0, !PT ;  /* 0x0000000104027812 */ /* 0x040fe400078ec0ff */
[----:B------:R-:W-:Y:S02]  /*0560*/  LOP3.LUT R11, R4, 0x1, RZ, 0x3c, !PT ;  /* 0x00000001040b7812 */ /* 0x000fe400078e3cff */
[----:B------:R-:W-:-:S13]  /*0570*/  ISETP.NE.U32.AND P1, PT, R2, 0x1, PT ;  /* 0x000000010200780c */ /* 0x000fda0003f25070 */
[----:B------:R-:W-:Y:S05]  /*0580*/  @!P1 BRA `(.L_x_8) ;  /* 0x0000000000c49947 */ /* 0x000fea0003800000 */
[----:B------:R-:W-:Y:S01]  /*0590*/  ELECT P0, URZ, PT ;  /* 0x0000000000ff782f */ /* 0x000fe20003800000 */
[----:B------:R-:W-:-:S12]  /*05a0*/  BSSY B0, `(.L_x_8) ;  /* 0x000002f000007945 */ /* 0x000fd80003800000 */
[----:B------:R-:W-:Y:S05]  /*05b0*/  @!P0 BRA `(.L_x_9) ;  /* 0x0000000000b48947 */ /* 0x000fea0003800000 */
[----:B------:R-:W-:-:S05]  /*05c0*/  UMOV UR4, 0x10 ;  /* 0x0000001000047882 */ /* 0x000fca0000000000 */
[----:B------:R-:W-:Y:S04]  /*05d0*/  DEPBAR.LE SB1, 0x36 ;  /* 0x00009d800000791a */ /* 0x000fe80000000000 */
[----:B------:R-:W1:Y:S02]  /*05e0*/  UTCATOMSWS.2CTA.FIND_AND_SET.ALIGN UP0, UR4, UR4 ;  /* 0x00000004000475e3 */ /* 0x000e640008200800 */
[----:B-1----:R-:W-:Y:S01]  /*05f0*/  PLOP3.LUT P0, PT, PT, PT, UP0, 0x80, 0x8 ;  /* 0x000000000008781c */ /* 0x002fe20003f0f008 */
[----:B------:R-:W-:-:S03]  /*0600*/  IMAD.U32 R9, RZ, RZ, UR4 ;  /* 0x00000004ff097e24 */ /* 0x000fc6000f8e00ff */
[----:B------:R-:W-:-:S04]  /*0610*/  SEL R2, RZ, 0xffffffff, !P0 ;  /* 0xffffffffff027807 */ /* 0x000fc80004000000 */
[----:B------:R-:W-:-:S13]  /*0620*/  ISETP.NE.AND P0, PT, R2, RZ, PT ;  /* 0x000000ff0200720c */ /* 0x000fda0003f05270 */
[----:B------:R-:W-:Y:S05]  /*0630*/  @P0 BRA `(.L_x_10) ;  /* 0x0000000000240947 */ /* 0x000fea0003800000 */
.L_x_11:
[----:B------:R-:W-:Y:S05]  /*0640*/  NANOSLEEP 0x64 ;  /* 0x000000640000795d */ /* 0x000fea0003800000 */
[----:B------:R-:W-:-:S05]  /*0650*/  UMOV UR4, 0x10 ;  /* 0x0000001000047882 */ /* 0x000fca0000000000 */
[----:B------:R-:W-:Y:S04]  /*0660*/  DEPBAR.LE SB1, 0x36 ;  /* 0x00009d800000791a */ /* 0x000fe80000000000 */
[----:B------:R-:W1:Y:S02]  /*0670*/  UTCATOMSWS.2CTA.FIND_AND_SET.ALIGN UP0, UR4, UR4 ;  /* 0x00000004000475e3 */ /* 0x000e640008200800 */
[----:B-1----:R-:W-:Y:S01]  /*0680*/  PLOP3.LUT P0, PT, PT, PT, UP0, 0x80, 0x8 ;  /* 0x000000000008781c */ /* 0x002fe20003f0f008 */
[----:B------:R-:W-:-:S03]  /*0690*/  IMAD.U32 R9, RZ, RZ, UR4 ;  /* 0x00000004ff097e24 */ /* 0x000fc6000f8e00ff */
[----:B------:R-:W-:-:S04]  /*06a0*/  SEL R2, RZ, 0xffffffff, !P0 ;  /* 0xffffffffff027807 */ /* 0x000fc80004000000 */
[----:B------:R-:W-:-:S13]  /*06b0*/  ISETP.NE.AND P0, PT, R2, RZ, PT ;  /* 0x000000ff0200720c */ /* 0x000fda0003f05270 */
[----:B------:R-:W-:Y:S05]  /*06c0*/  @!P0 BRA `(.L_x_11) ;  /* 0xfffffffc00dc8947 */ /* 0x000fea000383ffff */
.L_x_10:
[----:B------:R-:W-:Y:S01]  /*06d0*/  MOV R3, 0x60 ;  /* 0x0000006000037802 */ /* 0x000fe20000000f00 */
[----:B------:R-:W-:Y:S02]  /*06e0*/  VIADD R2, R0, 0x334b0 ;  /* 0x000334b000027836 */ /* 0x000fe40000000000 */
[----:B------:R-:W-:Y:S01]  /*06f0*/  IMAD.MOV.U32 R8, RZ, RZ, 0x4 ;  /* 0x00000004ff087424 */ /* 0x000fe200078e00ff */
[----:B------:R-:W-:Y:S02]  /*0700*/  LEA R12, R4, R3, 0x18 ;  /* 0x00000003040c7211 */ /* 0x000fe400078ec0ff */
[----:B------:R-:W-:-:S03]  /*0710*/  MOV R3, 0x58 ;  /* 0x0000005800037802 */ /* 0x000fc60000000f00 */
[----:B------:R-:W1:Y:S01]  /*0720*/  LDS R6, [R12] ;  /* 0x000000000c067984 */ /* 0x000e620000000800 */
[----:B------:R-:W-:Y:S01]  /*0730*/  LEA R10, R4, R3, 0x18 ;  /* 0x00000003040a7211 */ /* 0x000fe200078ec0ff */
[----:B-1----:R-:W-:-:S04]  /*0740*/  IMAD.U32 R6, R6, -0x80000000, RZ ;  /* 0x8000000006067824 */ /* 0x002fc800078e00ff */
[----:B------:R-:W1:Y:S02]  /*0750*/  SYNCS.PHASECHK.TRANS64.TRYWAIT P0, [R10+URZ], R6 ;  /* 0x000000060a0075a7 */ /* 0x000e6400080011ff */
[----:B-1----:R-:W-:Y:S05]  /*0760*/  @P0 BRA `(.L_x_12) ;  /* 0x0000000000080947 */ /* 0x002fea0003800000 */
[----:B------:R-:W1:Y:S02]  /*0770*/  SYNCS.PHASECHK.TRANS64.TRYWAIT P0, [R10+URZ], R6 ;  /* 0x000000060a0075a7 */ /* 0x000e6400080011ff */
[----:B-1----:R-:W-:Y:S05]  /*0780*/  @!P0 BRA `(.L_x_13) ;  /* 0x0000005c00388947 */ /* 0x002fea0003800000 */
.L_x_12:
[----:B------:R-:W-:Y:S01]  /*0790*/  PRMT R3, R11, 0x654, R10 ;  /* 0x000006540b037816 */ /* 0x000fe2000000000a */
[----:B-1----:R-:W-:Y:S01]  /*07a0*/  IMAD.SHL.U32 R7, R9, 0x20, RZ ;  /* 0x0000002009077824 */ /* 0x002fe200078e00ff */
[----:B------:R-:W-:Y:S01]  /*07b0*/  PRMT R2, R11, 0x654, R2 ;  /* 0x000006540b027816 */ /* 0x000fe20000000002 */
[----:B------:R-:W-:Y:S01]  /*07c0*/  IMAD.MOV.U32 R6, RZ, RZ, 0xffff ;  /* 0x0000ffffff067424 */ /* 0x000fe200078e00ff */
[----:B------:R1:W-:Y:S01]  /*07d0*/  SYNCS.ARRIVE.TRANS64.RED RZ, [R3+URZ], R8 ;  /* 0x0000000803ff79a7 */ /* 0x0003e200080004ff */
[----:B------:R-:W-:Y:S01]  /*07e0*/  IMAD.MOV.U32 R5, RZ, RZ, 0x1 ;  /* 0x00000001ff057424 */ /* 0x000fe200078e00ff */
[----:B------:R1:W-:Y:S01]  /*07f0*/  STS [R0+0x334b0], R7 ;  /* 0x0334b00700007388 */ /* 0x0003e20000000800 */
[----:B------:R-:W-:Y:S01]  /*0800*/  VIADD R10, R9, 0x10 ;  /* 0x00000010090a7836 */ /* 0x000fe20000000000 */
[----:B------:R-:W-:Y:S02]  /*0810*/  SHF.L.U32 R6, R6, R9, RZ ;  /* 0x0000000906067219 */ /* 0x000fe400000006ff */
[----:B------:R1:W-:Y:S01]  /*0820*/  STAS [R2.64], R9 ;  /* 0x0000000902007dbd */ /* 0x0003e2000c0008ff */
[----:B------:R-:W-:-:S02]  /*0830*/  MOV R15, 0x50 ;  /* 0x00000050000f7802 */ /* 0x000fc40000000f00 */
[----:B------:R-:W-:Y:S02]  /*0840*/  SHF.L.U32 R13, R5, R10, RZ ;  /* 0x0000000a050d7219 */ /* 0x000fe400000006ff */
[----:B------:R-:W-:Y:S02]  /*0850*/  LEA R15, R4, R15, 0x18 ;  /* 0x0000000f040f7211 */ /* 0x000fe400078ec0ff */
[----:B------:R-:W-:-:S05]  /*0860*/  LOP3.LUT R6, R13, R6, RZ, 0xfc, !PT ;  /* 0x000000060d067212 */ /* 0x000fca00078efcff */
[----:B------:R1:W-:Y:S04]  /*0870*/  ATOMS.OR RZ, [R15], R6 ;  /* 0x000000060fff738c */ /* 0x0003e80003000000 */
[----:B------:R1:W-:Y:S02]  /*0880*/  ATOMS.XOR RZ, [R12], R5 ;  /* 0x000000050cff738c */ /* 0x0003e40003800000 */
.L_x_9:
[----:B------:R-:W-:Y:S05]  /*0890*/  BSYNC B0 ;  /* 0x0000000000007941 */ /* 0x000fea0003800000 */
.L_x_8:
[----:B------:R-:W-:Y:S05]  /*08a0*/  @P1 BRA `(.L_x_14) ;  /* 0x0000000000881947 */ /* 0x000fea0003800000 */
[----:B------:R-:W-:Y:S05]  /*08b0*/  WARPSYNC.ALL ;  /* 0x0000000000007948 */ /* 0x000fea0003800000 */
[----:B------:R-:W-:Y:S01]  /*08c0*/  NOP ;  /* 0x0000000000007918 */ /* 0x000fe20000000000 */
[----:B------:R-:W-:-:S13]  /*08d0*/  ELECT P0, URZ, PT ;  /* 0x0000000000ff782f */ /* 0x000fda0003800000 */
[----:B------:R-:W-:Y:S05]  /*08e0*/  @!P0 BRA `(.L_x_14) ;  /* 0x0000000000788947 */ /* 0x000fea0003800000 */
[----:B-1----:R-:W-:Y:S02]  /*08f0*/  MOV R5, 0x60 ;  /* 0x0000006000057802 */ /* 0x002fe40000000f00 */
[----:B------:R-:W-:Y:S02]  /*0900*/  MOV R3, 0x58 ;  /* 0x0000005800037802 */ /* 0x000fe40000000f00 */
[C---:B------:R-:W-:Y:S02]  /*0910*/  LEA R5, R4.reuse, R5, 0x18 ;  /* 0x0000000504057211 */ /* 0x040fe400078ec0ff */
[----:B------:R-:W-:-:S03]  /*0920*/  LEA R6, R4, R3, 0x18 ;  /* 0x0000000304067211 */ /* 0x000fc600078ec0ff */
[----:B------:R-:W1:Y:S02]  /*0930*/  LDS R2, [R5] ;  /* 0x0000000005027984 */ /* 0x000e640000000800 */
[----:B-1----:R-:W-:-:S04]  /*0940*/  IMAD.U32 R2, R2, -0x80000000, RZ ;  /* 0x8000000002027824 */ /* 0x002fc800078e00ff */
[----:B------:R-:W1:Y:S02]  /*0950*/  SYNCS.PHASECHK.TRANS64.TRYWAIT P0, [R6+URZ], R2 ;  /* 0x00000002060075a7 */ /* 0x000e6400080011ff */
[----:B-1----:R-:W-:Y:S05]  /*0960*/  @P0 BRA `(.L_x_15) ;  /* 0x0000000000080947 */ /* 0x002fea0003800000 */
[----:B------:R-:W1:Y:S02]  /*0970*/  SYNCS.PHASECHK.TRANS64.TRYWAIT P0, [R6+URZ], R2 ;  /* 0x00000002060075a7 */ /* 0x000e6400080011ff */
[----:B-1----:R-:W-:Y:S05]  /*0980*/  @!P0 BRA `(.L_x_16) ;  /* 0x0000005800d08947 */ /* 0x002fea0003800000 */
.L_x_15:
[----:B------:R-:W2:Y:S01]  /*0990*/  LDS R8, [R0+0x334b0] ;  /* 0x0334b00000087984 */ /* 0x000ea20000000800 */
[----:B-1----:R-:W-:Y:S01]  /*09a0*/  IMAD.MOV.U32 R3, RZ, RZ, 0xffff ;  /* 0x0000ffffff037424 */ /* 0x002fe200078e00ff */
[----:B------:R-:W-:Y:S01]  /*09b0*/  PRMT R6, R11, 0x654, R6 ;  /* 0x000006540b067816 */ /* 0x000fe20000000006 */
[----:B------:R-:W-:Y:S02]  /*09c0*/  IMAD.MOV.U32 R2, RZ, RZ, 0x1 ;  /* 0x00000001ff027424 */ /* 0x000fe400078e00ff */
[C---:B--2---:R-:W-:Y:S01]  /*09d0*/  IMAD.SHL.U32 R9, R8.reuse, 0x20, RZ ;  /* 0x0000002008097824 */ /* 0x044fe200078e00ff */
[----:B------:R-:W-:Y:S01]  /*09e0*/  SHF.L.U32 R3, R3, R8, RZ ;  /* 0x0000000803037219 */ /* 0x000fe200000006ff */
[----:B------:R-:W-:-:S03]  /*09f0*/  VIADD R7, R8, 0x10 ;  /* 0x0000001008077836 */ /* 0x000fc60000000000 */
[----:B------:R2:W-:Y:S02]  /*0a00*/  STS [R0+0x334b0], R9 ;  /* 0x0334b00900007388 */ /* 0x0005e40000000800 */
[----:B------:R-:W-:Y:S02]  /*0a10*/  SHF.L.U32 R8, R2, R7, RZ ;  /* 0x0000000702087219 */ /* 0x000fe400000006ff */
[----:B------:R-:W-:Y:S02]  /*0a20*/  MOV R7, 0x50 ;  /* 0x0000005000077802 */ /* 0x000fe40000000f00 */
[----:B------:R-:W-:Y:S02]  /*0a30*/  LOP3.LUT R3, R8, R3, RZ, 0xfc, !PT ;  /* 0x0000000308037212 */ /* 0x000fe400078efcff */
[----:B------:R-:W-:-:S05]  /*0a40*/  LEA R4, R4, R7, 0x18 ;  /* 0x0000000704047211 */ /* 0x000fca00078ec0ff */
[----:B------:R2:W-:Y:S01]  /*0a50*/  ATOMS.OR RZ, [R4], R3 ;  /* 0x0000000304ff738c */ /* 0x0005e20003000000 */
[----:B------:R2:W-:Y:S03]  /*0a60*/  SYNCS.ARRIVE.TRANS64.RED.A1T0 RZ, [R6+URZ], RZ ;  /* 0x000000ff06ff79a7 */ /* 0x0005e600081004ff */
[----:B------:R2:W-:Y:S01]  /*0a70*/  ATOMS.XOR RZ, [R5], R2 ;  /* 0x0000000205ff738c */ /* 0x0005e20003800000 */
[----:B------:R-:W-:Y:S05]  /*0a80*/  BRA `(.L_x_14) ;  /* 0x0000000000107947 */ /* 0x000fea0003800000 */
.L_x_7:
[----:B------:R-:W-:Y:S02]  /*0a90*/  MOV R3, 0xffffffff ;  /* 0xffffffff00037802 */ /* 0x000fe40000000f00 */
[----:B------:R-:W-:-:S03]  /*0aa0*/  MOV R2, 0xad0 ;  /* 0x00000ad000027802 */ /* 0x000fc60000000f00 */
[----:B------:R1:W-:Y:S04]  /*0ab0*/  STS [R0+0x334b0], R3 ;  /* 0x0334b00300007388 */ /* 0x0003e80000000800 */
[----:B-1----:R-:W-:Y:S05]  /*0ac0*/  CALL.REL.NOINC `($__internal_1_$__cuda_sm10x_tcgen05_guardrail_trap_phase_invalid_during_alloc) ;  /* 0x0000006000d07944 */ /* 0x002fea0003c00000 */
.L_x_14:
[----:B------:R-:W-:Y:S05]  /*0ad0*/  WARPSYNC.ALL ;  /* 0x0000000000007948 */ /* 0x000fea0003800000 */
[----:B------:R-:W-:Y:S01]  /*0ae0*/  NOP ;  /* 0x0000000000007918 */ /* 0x000fe20000000000 */
.L_x_2:
[----:B------:R-:W1:Y:S02]  /*0af0*/  LDCU UR4, c[0x0][0x36c] ;  /* 0x00006d80ff0477ac */ /* 0x000e640008000800 */
[----:B-1----:R-:W-:-:S09]  /*0b00*/  UISETP.EQ.U32.AND UP0, UPT, UR4, 0x1, UPT ;  /* 0x000000010400788c */ /* 0x002fd2000bf02070 */
[----:B------:R-:W-:Y:S05]  /*0b10*/  BRA.U !UP0, `(.L_x_17) ;  /* 0x0000000108187547 */ /* 0x000fea000b800000 */
[----:B------:R-:W-:-:S00]  /*0b20*/  MEMBAR.ALL.CTA ;  /* 0x0000000000007992 */ /* 0x000fc00000008000 */
[----:B--2345:R-:W-:Y:S06]  /*0b30*/  MEMBAR.ALL.GPU ;  /* 0x0000000000007992 */ /* 0x03cfec000000a000 */
[----:B------:R-:W-:-:S00]  /*0b40*/  ERRBAR ;  /* 0x00000000000079ab */ /* 0x000fc00000000000 */
[----:B------:R-:W-:Y:S08]  /*0b50*/  CGAERRBAR ;  /* 0x00000000000075ab */ /* 0x000ff00000000000 */
[----:B------:R-:W-:Y:S01]  /*0b60*/  UCGABAR_ARV ;  /* 0x00000000000079c7 */ /* 0x000fe20008000000 */
[----:B------:R-:W-:Y:S05]  /*0b70*/  BRA `(.L_x_18) ;  /* 0x0000000000047947 */ /* 0x000fea0003800000 */
.L_x_17:
[----:B--2345:R-:W-:Y:S01]  /*0b80*/  NOP ;  /* 0x0000000000007918 */ /* 0x03cfe20000000000 */
.L_x_18:
[----:B------:R-:W-:Y:S05]  /*0b90*/  BRA.U !UP0, `(.L_x_19) ;  /* 0x00000001080c7547 */ /* 0x000fea000b800000 */
[----:B------:R-:W-:Y:S01]  /*0ba0*/  UCGABAR_WAIT ;  /* 0x0000000000007dc7 */ /* 0x000fe20008000000 */
[----:B------:R-:W-:Y:S01]  /*0bb0*/  CCTL.IVALL ;  /* 0x00000000ff00798f */ /* 0x000fe20002000000 */
[----:B------:R-:W-:Y:S05]  /*0bc0*/  BRA `(.L_x_20) ;  /* 0x0000000000047947 */ /* 0x000fea0003800000 */
.L_x_19:
[----:B------:R-:W-:Y:S06]  /*0bd0*/  BAR.SYNC.DEFER_BLOCKING 0x0 ;  /* 0x0000000000007b1d */ /* 0x000fec0000010000 */
.L_x_20:
[----:B------:R-:W1:Y:S01]  /*0be0*/  LDC R2, c[0x0][0x388] ;  /* 0x0000e200ff027b82 */ /* 0x000e620000000800 */
[----:B------:R-:W2:Y:S01]  /*0bf0*/  S2R R0, SR_LANEID ;  /* 0x0000000000007919 */ /* 0x000ea20000000000 */
[----:B------:R-:W-:Y:S01]  /*0c00*/  ISETP.NE.AND P0, PT, R21, RZ, PT ;  /* 0x000000ff1500720c */ /* 0x000fe20003f05270 */
[----:B-1----:R-:W-:-:S05]  /*0c10*/  VIADD R2, R2, 0x7f ;  /* 0x0000007f02027836 */ /* 0x002fca0000000000 */
[----:B------:R-:W-:-:S05]  /*0c20*/  SHF.R.U32.HI R20, RZ, 0x7, R2 ;  /* 0x00000007ff147819 */ /* 0x000fca0000011602 */
[----:B------:R-:W-:Y:S02]  /*0c30*/  IMAD.SHL.U32 R3, R20, 0x20, RZ ;  /* 0x0000002014037824 */ /* 0x000fe400078e00ff */
[----:B--2---:R-:W-:Y:S05]  /*0c40*/  @!P0 BRA `(.L_x_21) ;  /* 0x0000001000988947 */ /* 0x004fea0003800000 */
[----:B------:R-:W-:Y:S01]  /*0c50*/  ISETP.NE.AND P0, PT, R21, 0x1, PT ;  /* 0x000000011500780c */ /* 0x000fe20003f05270 */
[----:B------:R-:W1:-:S12]  /*0c60*/  S2UR UR5, SR_CgaCtaId ;  /* 0x00000000000579c3 */ /* 0x000e580000008800 */
[----:B------:R-:W-:Y:S05]  /*0c70*/  @!P0 BRA `(.L_x_22) ;  /* 0x0000000400948947 */ /* 0x000fea0003800000 */
[----:B------:R-:W-:-:S13]  /*0c80*/  ISETP.NE.AND P0, PT, R21, 0x2, PT ;  /* 0x000000021500780c */ /* 0x000fda0003f05270 */
[----:B------:R-:W-:Y:S05]  /*0c90*/  @P0 BRA `(.L_x_23) ;  /* 0x0000003800800947 */ /* 0x000fea0003800000 */
[----:B------:R-:W2:Y:S02]  /*0ca0*/  S2UR UR4, SR_CTAID.X ;  /* 0x00000000000479c3 */ /* 0x000ea40000002500 */
[----:B--2---:R-:W-:-:S13]  /*0cb0*/  ISETP.LE.U32.AND P0, PT, R3, UR4, PT ;  /* 0x0000000403007c0c */ /* 0x004fda000bf03070 */
[----:B-1----:R-:W-:Y:S05]  /*0cc0*/  @P0 EXIT ;  /* 0x000000000000094d */ /* 0x002fea0003800000 */
[----:B------:R-:W-:Y:S01]  /*0cd0*/  ULOP3.LUT UR4, URZ, UR4, URZ, 0x33, !UPT ;  /* 0x00000004ff047292 */ /* 0x000fe2000f8e33ff */
[----:B------:R-:W-:Y:S01]  /*0ce0*/  SHF.R.U32.HI R7, RZ, 0x3, R0 ;  /* 0x00000003ff077819 */ /* 0x000fe20000011600 */
[----:B------:R-:W-:Y:S02]  /*0cf0*/  HFMA2 R15, -RZ, RZ, 0, 0 ;  /* 0x00000000ff0f7431 */ /* 0x000fe400000001ff */
[----:B------:R-:W-:Y:S01]  /*0d00*/  IMAD.MOV.U32 R16, RZ, RZ, RZ ;  /* 0x000000ffff107224 */ /* 0x000fe200078e00ff */
[----:B------:R-:W-:Y:S01]  /*0d10*/  UMOV UR5, URZ ;  /* 0x000000ff00057c82 */ /* 0x000fe20008000000 */
[C---:B------:R-:W-:Y:S01]  /*0d20*/  LOP3.LUT R19, R7.reuse, 0x1, RZ, 0x3c, !PT ;  /* 0x0000000107137812 */ /* 0x040fe200078e3cff */
[C---:B------:R-:W-:Y:S01]  /*0d30*/  IMAD.SHL.U32 R21, R7.reuse, 0x20, RZ ;  /* 0x0000002007157824 */ /* 0x040fe200078e00ff */
[----:B------:R-:W-:Y:S01]  /*0d40*/  LOP3.LUT R5, R7, 0x2, RZ, 0x3c, !PT ;  /* 0x0000000207057812 */ /* 0x000fe200078e3cff */
[----:B------:R-:W-:Y:S01]  /*0d50*/  VIADD R25, R3, UR4 ;  /* 0x0000000403197c36 */ /* 0x000fe20008000000 */
[----:B------:R-:W-:Y:S01]  /*0d60*/  LOP3.LUT R17, R7, 0x3, RZ, 0x3c, !PT ;  /* 0x0000000307117812 */ /* 0x000fe200078e3cff */
[----:B------:R-:W-:Y:S01]  /*0d70*/  IMAD R20, R0, 0x4, R7 ;  /* 0x0000000400147824 */ /* 0x000fe200078e0207 */
[----:B------:R-:W-:Y:S01]  /*0d80*/  LOP3.LUT R23, R21, 0x20, RZ, 0x3c, !PT ;  /* 0x0000002015177812 */ /* 0x000fe200078e3cff */
[----:B------:R-:W-:Y:S01]  /*0d90*/  IMAD.HI.U32 R25, R25, -0x193d4bb7, RZ ;  /* 0xe6c2b44919197827 */ /* 0x000fe200078e00ff */
[----:B------:R-:W-:-:S02]  /*0da0*/  LOP3.LUT R3, R21, 0x40, RZ, 0x3c, !PT ;  /* 0x0000004015037812 */ /* 0x000fc400078e3cff */
[CC--:B------:R-:W-:Y:S01]  /*0db0*/  IADD3 R24, PT, PT, R21.reuse, R0.reuse, RZ ;  /* 0x0000000015187210 */ /* 0x0c0fe20007ffe0ff */
[C---:B------:R-:W-:Y:S01]  /*0dc0*/  IMAD R19, R0.reuse, 0x4, R19 ;  /* 0x0000000400137824 */ /* 0x040fe200078e0213 */
[----:B------:R-:W-:Y:S01]  /*0dd0*/  LOP3.LUT R21, R21, 0x60, RZ, 0x3c, !PT ;  /* 0x0000006015157812 */ /* 0x000fe200078e3cff */
[C---:B------:R-:W-:Y:S01]  /*0de0*/  IMAD R18, R0.reuse, 0x4, R5 ;  /* 0x0000000400127824 */ /* 0x040fe200078e0205 */
[----:B------:R-:W-:Y:S01]  /*0df0*/  LEA R17, R0, R17, 0x2 ;  /* 0x0000001100117211 */ /* 0x000fe200078e10ff */
[--C-:B------:R-:W-:Y:S01]  /*0e00*/  IMAD.IADD R23, R23, 0x1, R0.reuse ;  /* 0x0000000117177824 */ /* 0x100fe200078e0200 */
[----:B------:R-:W-:Y:S01]  /*0e10*/  IADD3 R21, PT, PT, R21, R0, RZ ;  /* 0x0000000015157210 */ /* 0x000fe20007ffe0ff */
[----:B------:R-:W-:Y:S01]  /*0e20*/  IMAD.IADD R22, R3, 0x1, R0 ;  /* 0x0000000103167824 */ /* 0x000fe200078e0200 */
[----:B------:R-:W-:-:S07]  /*0e30*/  SHF.R.U32.HI R25, RZ, 0x7, R25 ;  /* 0x00000007ff197819 */ /* 0x000fce0000011619 */
.L_x_27:
[----:B-1----:R-:W1:Y:S01]  /*0e40*/  S2R R0, SR_CgaCtaId ;  /* 0x0000000000007919 */ /* 0x002e620000008800 */
[----:B------:R-:W-:Y:S01]  /*0e50*/  MOV R3, 0x400 ;  /* 0x0000040000037802 */ /* 0x000fe20000000f00 */
[----:B------:R-:W-:-:S03]  /*0e60*/  UMOV UR4, URZ ;  /* 0x000000ff00047c82 */ /* 0x000fc60008000000 */
[----:B-1----:R-:W-:-:S07]  /*0e70*/  LEA R0, R0, R3, 0x18 ;  /* 0x0000000300007211 */ /* 0x002fce00078ec0ff */
.L_x_26:
[----:B-1----:R-:W-:Y:S01]  /*0e80*/  LEA R2, R15, R0, 0x3 ;  /* 0x000000000f027211 */ /* 0x002fe200078e18ff */
[----:B------:R-:W-:Y:S01]  /*0e90*/  ULOP3.LUT UP0, URZ, UR4, 0x3, URZ, 0xc0, !UPT ;  /* 0x0000000304ff7892 */ /* 0x000fe2000f80c0ff */
[----:B------:R-:W-:-:S04]  /*0ea0*/  SHF.L.U32 R5, R16, 0x1f, RZ ;  /* 0x0000001f10057819 */ /* 0x000fc800000006ff */
[----:B------:R-:W1:Y:S02]  /*0eb0*/  SYNCS.PHASECHK.TRANS64.TRYWAIT P0, [R2+URZ+0x33400], R5 ;  /* 0x03340005020075a7 */ /* 0x000e6400080011ff */
[----:B-1----:R-:W-:Y:S05]  /*0ec0*/  @!P0 BRA `(.L_x_24) ;  /* 0x0000005400988947 */ /* 0x002fea0003800000 */
.L_x_85:
[----:B------:R-:W-:Y:S05]  /*0ed0*/  BRA.U UP0, `(.L_x_25) ;  /* 0x0000000100bc7547 */ /* 0x000fea000b800000 */
[C-C-:B------:R-:W-:Y:S02]  /*0ee0*/  IMAD R26, R15.reuse, 0x200, R0.reuse ;  /* 0x000002000f1a7824 */ /* 0x140fe400078e0200 */
[----:B------:R-:W-:Y:S02]  /*0ef0*/  IMAD R3, R15, 0x400, R0 ;  /* 0x000004000f037824 */ /* 0x000fe400078e0200 */
[--C-:B------:R-:W-:Y:S01]  /*0f00*/  IMAD R9, R24, 0x4, R26.reuse ;  /* 0x0000000418097824 */ /* 0x100fe200078e021a */
[-C--:B------:R-:W-:Y:S01]  /*0f10*/  LEA R8, R23, R26.reuse, 0x2 ;  /* 0x0000001a17087211 */ /* 0x080fe200078e10ff */
[--C-:B------:R-:W-:Y:S01]  /*0f20*/  IMAD R29, R22, 0x4, R26.reuse ;  /* 0x00000004161d7824 */ /* 0x100fe200078e021a */
[-C--:B------:R-:W-:Y:S01]  /*0f30*/  LEA R27, R21, R26.reuse, 0x2 ;  /* 0x0000001a151b7211 */ /* 0x080fe200078e10ff */
[--C-:B-1----:R-:W-:Y:S01]  /*0f40*/  IMAD R5, R19, 0x4, R26.reuse ;  /* 0x0000000413057824 */ /* 0x102fe200078e021a */
[-C--:B------:R-:W-:Y:S01]  /*0f50*/  LEA R6, R20, R26.reuse, 0x2 ;  /* 0x0000001a14067211 */ /* 0x080fe200078e10ff */
[----:B------:R-:W1:Y:S01]  /*0f60*/  LDS R9, [R9+0x31000] ;  /* 0x0310000009097984 */ /* 0x000e620000000800 */
[----:B------:R-:W-:Y:S01]  /*0f70*/  LEA R4, R18, R26, 0x2 ;  /* 0x0000001a12047211 */ /* 0x000fe200078e10ff */
[----:B------:R-:W-:Y:S01]  /*0f80*/  IMAD R26, R17, 0x4, R26 ;  /* 0x00000004111a7824 */ /* 0x000fe200078e021a */
[-C--:B------:R-:W-:Y:S01]  /*0f90*/  LEA R14, R24, R3.reuse, 0x2 ;  /* 0x00000003180e7211 */ /* 0x080fe200078e10ff */
[----:B------:R-:W2:Y:S01]  /*0fa0*/  LDS R8, [R8+0x31000] ;  /* 0x0310000008087984 */ /* 0x000ea20000000800 */
[--C-:B------:R-:W-:Y:S01]  /*0fb0*/  IMAD R11, R23, 0x4, R3.reuse ;  /* 0x00000004170b7824 */ /* 0x100fe200078e0203 */
[----:B------:R-:W-:Y:S01]  /*0fc0*/  LEA R10, R22, R3, 0x2 ;  /* 0x00000003160a7211 */ /* 0x000fe200078e10ff */
[----:B------:R-:W-:Y:S01]  /*0fd0*/  IMAD R7, R21, 0x4, R3 ;  /* 0x0000000415077824 */ /* 0x000fe200078e0203 */
[----:B------:R-:W3:Y:S04]  /*0fe0*/  LDS R29, [R29+0x31000] ;  /* 0x031000001d1d7984 */ /* 0x000ee80000000800 */
[----:B------:R-:W4:Y:S01]  /*0ff0*/  LDS R27, [R27+0x31000] ;  /* 0x031000001b1b7984 */ /* 0x000f220000000800 */
[----:B------:R-:W-:-:S03]  /*1000*/  NOP ;  /* 0x0000000000007918 */ /* 0x000fc60000000000 */
[----:B-1----:R1:W-:Y:S04]  /*1010*/  STS [R6+0x31000], R9 ;  /* 0x0310000906007388 */ /* 0x0023e80000000800 */
[----:B--2---:R2:W-:Y:S04]  /*1020*/  STS [R5+0x31000], R8 ;  /* 0x0310000805007388 */ /* 0x0045e80000000800 */
[----:B---3--:R3:W-:Y:S04]  /*1030*/  STS [R4+0x31000], R29 ;  /* 0x0310001d04007388 */ /* 0x0087e80000000800 */
[----:B----4-:R-:W-:Y:S04]  /*1040*/  STS [R26+0x31000], R27 ;  /* 0x0310001b1a007388 */ /* 0x010fe80000000800 */
[----:B------:R-:W4:Y:S04]  /*1050*/  LDS R13, [R14+0x31c00] ;  /* 0x031c00000e0d7984 */ /* 0x000f280000000800 */
[----:B------:R-:W5:Y:S04]  /*1060*/  LDS R12, [R11+0x31c00] ;  /* 0x031c00000b0c7984 */ /* 0x000f680000000800 */
[----:B------:R-:W5:Y:S01]  /*1070*/  LDS R9, [R10+0x31c00] ;  /* 0x031c00000a097984 */ /* 0x000f620000000800 */
[----:B-1----:R-:W-:-:S03]  /*1080*/  LEA R6, R20, R3, 0x2 ;  /* 0x0000000314067211 */ /* 0x002fc600078e10ff */
[----:B------:R-:W1:Y:S01]  /*1090*/  LDS R8, [R7+0x31c00] ;  /* 0x031c000007087984 */ /* 0x000e620000000800 */
[----:B--2---:R-:W-:Y:S01]  /*10a0*/  IMAD R5, R19, 0x4, R3 ;  /* 0x0000000413057824 */ /* 0x004fe200078e0203 */
[----:B------:R-:W-:Y:S01]  /*10b0*/  NOP ;  /* 0x0000000000007918 */ /* 0x000fe20000000000 */
[-C--:B---3--:R-:W-:Y:S02]  /*10c0*/  LEA R4, R18, R3.reuse, 0x2 ;  /* 0x0000000312047211 */ /* 0x088fe400078e10ff */
[----:B------:R-:W-:Y:S01]  /*10d0*/  LEA R3, R17, R3, 0x2 ;  /* 0x0000000311037211 */ /* 0x000fe200078e10ff */
[----:B----4-:R-:W-:Y:S04]  /*10e0*/  STS [R6+0x31c00], R13 ;  /* 0x031c000d06007388 */ /* 0x010fe80000000800 */
[----:B-----5:R-:W-:Y:S04]  /*10f0*/  STS [R5+0x31c00], R12 ;  /* 0x031c000c05007388 */ /* 0x020fe80000000800 */
[----:B------:R-:W-:Y:S04]  /*1100*/  STS [R4+0x31c00], R9 ;  /* 0x031c000904007388 */ /* 0x000fe80000000800 */
[----:B-1----:R-:W-:Y:S04]  /*1110*/  STS [R3+0x31c00], R8 ;  /* 0x031c000803007388 */ /* 0x002fe80000000800 */
[----:B------:R-:W1:Y:S04]  /*1120*/  LDS R27, [R14+0x31e00] ;  /* 0x031e00000e1b7984 */ /* 0x000e680000000800 */
[----:B------:R-:W2:Y:S04]  /*1130*/  LDS R26, [R11+0x31e00] ;  /* 0x031e00000b1a7984 */ /* 0x000ea80000000800 */
[----:B------:R-:W3:Y:S04]  /*1140*/  LDS R29, [R10+0x31e00] ;  /* 0x031e00000a1d7984 */ /* 0x000ee80000000800 */
[----:B------:R-:W4:Y:S01]  /*1150*/  LDS R28, [R7+0x31e00] ;  /* 0x031e0000071c7984 */ /* 0x000f220000000800 */
[----:B------:R-:W-:-:S03]  /*1160*/  NOP ;  /* 0x0000000000007918 */ /* 0x000fc60000000000 */
[----:B-1----:R5:W-:Y:S04]  /*1170*/  STS [R6+0x31e00], R27 ;  /* 0x031e001b06007388 */ /* 0x002be80000000800 */
[----:B--2---:R5:W-:Y:S04]  /*1180*/  STS [R5+0x31e00], R26 ;  /* 0x031e001a05007388 */ /* 0x004be80000000800 */
[----:B---3--:R5:W-:Y:S04]  /*1190*/  STS [R4+0x31e00], R29 ;  /* 0x031e001d04007388 */ /* 0x008be80000000800 */
[----:B----4-:R5:W-:Y:S01]  /*11a0*/  STS [R3+0x31e00], R28 ;  /* 0x031e001c03007388 */ /* 0x010be20000000800 */
[----:B------:R1:W-:Y:S06]  /*11b0*/  MEMBAR.ALL.CTA ;  /* 0x0000000000007992 */ /* 0x0003ec0000008000 */
[----:B-1----:R-:W2:Y:S02]  /*11c0*/  FENCE.VIEW.ASYNC.S ;  /* 0x00000000000073c6 */ /* 0x002ea40000000000 */
.L_x_25:
[----:B-1----:R-:W-:Y:S01]  /*11d0*/  VIADD R2, R2, 0x33460 ;  /* 0x0003346002027836 */ /* 0x002fe20000000000 */
[C---:B------:R-:W-:Y:S01]  /*11e0*/  ISETP.NE.AND P0, PT, R15.reuse, 0x5, PT ;  /* 0x000000050f00780c */ /* 0x040fe20003f05270 */
[----:B------:R-:W-:Y:S01]  /*11f0*/  VIADD R15, R15, 0x1 ;  /* 0x000000010f0f7836 */ /* 0x000fe20000000000 */
[----:B------:R-:W-:Y:S02]  /*1200*/  UIADD3 UR4, UPT, UPT, UR4, 0x1, URZ ;  /* 0x0000000104047890 */ /* 0x000fe4000fffe0ff */
[----:B------:R-:W-:Y:S02]  /*1210*/  PRMT R2, RZ, 0x654, R2 ;  /* 0x00000654ff027816 */ /* 0x000fe40000000002 */
[----:B------:R-:W-:Y:S01]  /*1220*/  SEL R15, R15, RZ, P0 ;  /* 0x000000ff0f0f7207 */ /* 0x000fe20000000000 */
[----:B------:R-:W-:Y:S01]  /*1230*/  UISETP.NE.AND UP0, UPT, UR4, 0x10, UPT ;  /* 0x000000100400788c */ /* 0x000fe2000bf05270 */
[----:B--2---:R1:W-:Y:S02]  /*1240*/  SYNCS.ARRIVE.TRANS64.RED.A1T0 RZ, [R2+URZ], RZ ;  /* 0x000000ff02ff79a7 */ /* 0x0043e400081004ff */
[----:B------:R-:W-:-:S04]  /*1250*/  ISETP.NE.AND P0, PT, R15, RZ, PT ;  /* 0x000000ff0f00720c */ /* 0x000fc80003f05270 */
[----:B-----5:R-:W-:-:S04]  /*1260*/  SEL R3, RZ, 0x1, P0 ;  /* 0x00000001ff037807 */ /* 0x020fc80000000000 */
[----:B------:R-:W-:Y:S01]  /*1270*/  LOP3.LUT R16, R16, R3, RZ, 0x3c, !PT ;  /* 0x0000000310107212 */ /* 0x000fe200078e3cff */
[----:B------:R-:W-:Y:S06]  /*1280*/  BRA.U UP0, `(.L_x_26) ;  /* 0xfffffff900fc7547 */ /* 0x000fec000b83ffff */
[----:B------:R-:W-:-:S13]  /*1290*/  ISETP.NE.AND P0, PT, R25, UR5, PT ;  /* 0x0000000519007c0c */ /* 0x000fda000bf05270 */
[----:B------:R-:W-:Y:S05]  /*12a0*/  @!P0 EXIT ;  /* 0x000000000000894d */ /* 0x000fea0003800000 */
[----:B------:R-:W-:Y:S01]  /*12b0*/  UIADD3 UR5, UPT, UPT, UR5, 0x1, URZ ;  /* 0x0000000105057890 */ /* 0x000fe2000fffe0ff */
[----:B------:R-:W-:Y:S05]  /*12c0*/  BRA `(.L_x_27) ;  /* 0xfffffff800dc7947 */ /* 0x000fea000383ffff */
.L_x_22:
[----:B-1----:R-:W-:-:S09]  /*12d0*/  UISETP.NE.AND UP0, UPT, UR5, URZ, UPT ;  /* 0x000000ff0500728c */ /* 0x002fd2000bf05270 */
[----:B------:R-:W-:Y:S05]  /*12e0*/  BRA.U UP0, `(.L_x_23) ;  /* 0x0000003100ec7547 */ /* 0x000fea000b800000 */
[----:B------:R-:W1:Y:S01]  /*12f0*/  S2UR UR4, SR_CTAID.X ;  /* 0x00000000000479c3 */ /* 0x000e620000002500 */
[----:B------:R-:W-:Y:S01]  /*1300*/  UMOV UR9, 0x400 ;  /* 0x0000040000097882 */ /* 0x000fe20000000000 */
[----:B------:R-:W-:Y:S01]  /*1310*/  ISETP.GE.U32.AND P1, PT, R0, 0x6, PT ;  /* 0x000000060000780c */ /* 0x000fe20003f26070 */
[----:B------:R-:W-:-:S04]  /*1320*/  ULEA UR9, UR5, UR9, 0x18 ;  /* 0x0000000905097291 */ /* 0x000fc8000f8ec0ff */
[----:B------:R-:W-:Y:S02]  /*1330*/  UIADD3 UR5, UPT, UPT, UR9, 0x1c000, URZ ;  /* 0x0001c00009057890 */ /* 0x000fe4000fffe0ff */
[----:B------:R-:W-:Y:S02]  /*1340*/  UIADD3 UR6, UPT, UPT, UR9, 0x4000, URZ ;  /* 0x0000400009067890 */ /* 0x000fe4000fffe0ff */
[----:B------:R-:W-:Y:S02]  /*1350*/  USHF.R.U32.HI UR5, URZ, 0x4, UR5 ;  /* 0x00000004ff057899 */ /* 0x000fe40008011605 */
[----:B------:R-:W-:Y:S02]  /*1360*/  USHF.R.U32.HI UR6, URZ, 0x4, UR6 ;  /* 0x00000004ff067899 */ /* 0x000fe40008011606 */
[----:B------:R-:W-:Y:S02]  /*1370*/  ULOP3.LUT UR5, UR5, 0x3fc0, URZ, 0xc0, !UPT ;  /* 0x00003fc005057892 */ /* 0x000fe4000f8ec0ff */
[----:B------:R-:W-:-:S04]  /*1380*/  ULOP3.LUT UR6, UR6, 0x3fc0, URZ, 0xc0, !UPT ;  /* 0x00003fc006067892 */ /* 0x000fc8000f8ec0ff */
[----:B------:R-:W-:Y:S02]  /*1390*/  IMAD.U32 R5, RZ, RZ, UR5 ;  /* 0x00000005ff057e24 */ /* 0x000fe4000f8e00ff */
[C---:B------:R-:W-:Y:S02]  /*13a0*/  LEA R4, R0.reuse, UR6, 0xa ;  /* 0x0000000600047c11 */ /* 0x040fe4000f8e50ff */
[----:B-1----:R-:W-:Y:S01]  /*13b0*/  ISETP.LE.U32.AND P0, PT, R3, UR4, PT ;  /* 0x0000000403007c0c */ /* 0x002fe2000bf03070 */
[----:B------:R-:W-:Y:S01]  /*13c0*/  IMAD R2, R0, 0x380, R5 ;  /* 0x0000038000027824 */ /* 0x000fe200078e0205 */
[----:B------:R-:W-:Y:S01]  /*13d0*/  SEL R4, R4, RZ, !P1 ;  /* 0x000000ff04047207 */ /* 0x000fe20004800000 */
[----:B------:R-:W-:-:S03]  /*13e0*/  IMAD.MOV.U32 R0, RZ, RZ, -0x1 ;  /* 0xffffffffff007424 */ /* 0x000fc600078e00ff */
[----:B------:R-:W-:-:S07]  /*13f0*/  SEL R2, R2, RZ, !P1 ;  /* 0x000000ff02027207 */ /* 0x000fce0004800000 */
[----:B------:R-:W-:Y:S05]  /*1400*/  @P0 BRA `(.L_x_28) ;  /* 0x0000000800700947 */ /* 0x000fea0003800000 */
[----:B------:R-:W-:Y:S01]  /*1410*/  LOP3.LUT R0, RZ, UR4, RZ, 0x33, !PT ;  /* 0x00000004ff007c12 */ /* 0x000fe2000f8e33ff */
[----:B------:R-:W-:Y:S01]  /*1420*/  HFMA2 R6, -RZ, RZ, 0, 0 ;  /* 0x00000000ff067431 */ /* 0x000fe200000001ff */
[----:B------:R-:W-:Y:S01]  /*1430*/  UMOV UR19, URZ ;  /* 0x000000ff00137c82 */ /* 0x000fe20008000000 */
[----:B------:R-:W-:Y:S01]  /*1440*/  UMOV UR11, URZ ;  /* 0x000000ff000b7c82 */ /* 0x000fe20008000000 */
[----:B------:R-:W-:Y:S01]  /*1450*/  UMOV UR6, 0x1c0 ;  /* 0x000001c000067882 */ /* 0x000fe20000000000 */
[----:B------:R-:W-:Y:S01]  /*1460*/  IMAD.IADD R0, R3, 0x1, R0 ;  /* 0x0000000103007824 */ /* 0x000fe200078e0200 */
[----:B------:R-:W-:Y:S01]  /*1470*/  UMOV UR7, 0x1c4 ;  /* 0x000001c400077882 */ /* 0x000fe20000000000 */
[----:B------:R-:W-:Y:S01]  /*1480*/  UMOV UR4, 0x1c0 ;  /* 0x000001c000047882 */ /* 0x000fe20000000000 */
[----:B------:R-:W-:Y:S01]  /*1490*/  UMOV UR5, 0x1c4 ;  /* 0x000001c400057882 */ /* 0x000fe20000000000 */
[----:B------:R-:W-:-:S05]  /*14a0*/  IMAD.HI.U32 R0, R0, -0x193d4bb7, RZ ;  /* 0xe6c2b44900007827 */ /* 0x000fca00078e00ff */
[----:B------:R-:W-:-:S07]  /*14b0*/  SHF.R.U32.HI R0, RZ, 0x7, R0 ;  /* 0x00000007ff007819 */ /* 0x000fce0000011600 */
.L_x_35:
[----:B-1----:R-:W-:Y:S01]  /*14c0*/  USHF.R.U32.HI UR10, URZ, 0x1, UR19 ;  /* 0x00000001ff0a7899 */ /* 0x002fe20008011613 */
[----:B------:R-:W-:Y:S01]  /*14d0*/  IMAD.MOV.U32 R9, RZ, RZ, 0x1 ;  /* 0x00000001ff097424 */ /* 0x000fe200078e00ff */
[----:B--2---:R-:W-:Y:S02]  /*14e0*/  USHF.L.U32 UR8, UR19, 0x3, URZ ;  /* 0x0000000313087899 */ /* 0x004fe400080006ff */
[----:B------:R-:W-:Y:S02]  /*14f0*/  ULOP3.LUT UR10, UR10, 0x1, URZ, 0xc, !UPT ;  /* 0x000000010a0a7892 */ /* 0x000fe4000f8e0cff */
[----:B------:R-:W-:Y:S02]  /*1500*/  ULOP3.LUT UR8, UR8, 0x8, URZ, 0xc0, !UPT ;  /* 0x0000000808087892 */ /* 0x000fe4000f8ec0ff */
[----:B------:R-:W-:Y:S02]  /*1510*/  USHF.L.U32 UR10, UR10, 0x1f, URZ ;  /* 0x0000001f0a0a7899 */ /* 0x000fe400080006ff */
[----:B------:R-:W-:-:S02]  /*1520*/  ULOP3.LUT UR13, UR19, 0x1, URZ, 0xc0, !UPT ;  /* 0x00000001130d7892 */ /* 0x000fc4000f8ec0ff */
[----:B------:R-:W-:Y:S01]  /*1530*/  IMAD.U32 R3, RZ, RZ, UR8 ;  /* 0x00000008ff037e24 */ /* 0x000fe2000f8e00ff */
[----:B------:R-:W-:Y:S01]  /*1540*/  UIADD3 UR8, UPT, UPT, UR9, UR8, URZ ;  /* 0x0000000809087290 */ /* 0x000fe2000fffe0ff */
[----:B------:R-:W-:Y:S01]  /*1550*/  MOV R8, UR10 ;  /* 0x0000000a00087c02 */ /* 0x000fe20008000f00 */
[----:B------:R-:W-:Y:S01]  /*1560*/  UMOV UR12, UR19 ;  /* 0x00000013000c7c82 */ /* 0x000fe20008000000 */
[----:B------:R-:W-:Y:S01]  /*1570*/  UIADD3 UR19, UPT, UPT, UR19, 0x1, URZ ;  /* 0x0000000113137890 */ /* 0x000fe2000fffe0ff */
[----:B------:R-:W-:Y:S01]  /*1580*/  ISETP.NE.AND P0, PT, R0, UR12, PT ;  /* 0x0000000c00007c0c */ /* 0x000fe2000bf05270 */
[----:B------:R-:W1:Y:S01]  /*1590*/  SYNCS.PHASECHK.TRANS64.TRYWAIT P1, [R3+UR9+0x334a0], R8 ;  /* 0x0334a008030075a7 */ /* 0x000e620008021109 */
[----:B------:R-:W-:Y:S02]  /*15a0*/  UIMAD UR13, UR13, 0xe0, URZ ;  /* 0x000000e00d0d78a4 */ /* 0x000fe4000f8e02ff */
[----:B------:R-:W-:Y:S01]  /*15b0*/  UIADD3 UR12, UPT, UPT, UR8, 0x33490, URZ ;  /* 0x00033490080c7890 */ /* 0x000fe2000fffe0ff */
[----:B-1----:R-:W-:Y:S11]  /*15c0*/  @!P1 BRA `(.L_x_29) ;  /* 0x0000004c00f09947 */ /* 0x002ff60003800000 */
.L_x_87:
[----:B------:R-:W-:Y:S01]  /*15d0*/  NOP ;  /* 0x0000000000007918 */ /* 0x000fe20000000000 */
[----:B------:R-:W-:Y:S01]  /*15e0*/  UMOV UR18, 0xe ;  /* 0x0000000e00127882 */ /* 0x000fe20000000000 */
[----:B------:R-:W-:-:S05]  /*15f0*/  UMOV UR17, 0xfffffff0 ;  /* 0xfffffff000117882 */ /* 0x000fca0000000000 */
.L_x_34:
[----:B-1----:R-:W-:Y:S01]  /*1600*/  ULEA UR14, UR11, UR9, 0x3 ;  /* 0x000000090b0e7291 */ /* 0x002fe2000f8e18ff */
[----:B-1----:R-:W-:Y:S01]  /*1610*/  SHF.L.U32 R11, R6, 0x1f, RZ ;  /* 0x0000001f060b7819 */ /* 0x002fe200000006ff */
[----:B------:R-:W-:Y:S01]  /*1620*/  UIADD3 UR15, UPT, UPT, UR17, 0x10, URZ ;  /* 0x00000010110f7890 */ /* 0x000fe2000fffe0ff */
[----:B------:R-:W-:Y:S03]  /*1630*/  MOV R3, UR11 ;  /* 0x0000000b00037c02 */ /* 0x000fe60008000f00 */
[----:B------:R-:W-:Y:S03]  /*1640*/  ULOP3.LUT UP0, UR15, UR15, 0x2, URZ, 0xc0, !UPT ;  /* 0x000000020f0f7892 */ /* 0x000fe6000f80c0ff */
[----:B------:R-:W1:Y:S02]  /*1650*/  SYNCS.PHASECHK.TRANS64.TRYWAIT P1, [UR14+0x33460], R11 ;  /* 0x0334600bff0075a7 */ /* 0x000e64000802110e */
[----:B-12---:R-:W-:Y:S07]  /*1660*/  @!P1 BRA `(.L_x_30) ;  /* 0x0000004c00e89947 */ /* 0x006fee0003800000 */
.L_x_89:
[----:B------:R-:W-:Y:S01]  /*1670*/  NOP ;  /* 0x0000000000007918 */ /* 0x000fe20000000000 */
[----:B------:R-:W-:Y:S05]  /*1680*/  BRA.U UP0, `(.L_x_31) ;  /* 0x0000000100487547 */ /* 0x000fea000b800000 */
[----:B------:R-:W-:Y:S02]  /*1690*/  ULEA UR16, UR11, UR9, 0x9 ;  /* 0x000000090b107291 */ /* 0x000fe4000f8e48ff */
[----:B------:R-:W-:Y:S02]  /*16a0*/  ULEA UR8, UR11, UR9, 0xa ;  /* 0x000000090b087291 */ /* 0x000fe4000f8e50ff */
[----:B------:R-:W-:Y:S02]  /*16b0*/  UIADD3 UR16, UPT, UPT, UR16, 0x31000, URZ ;  /* 0x0003100010107890 */ /* 0x000fe4000fffe0ff */
[----:B------:R-:W-:Y:S02]  /*16c0*/  UIADD3 UR10, UPT, UPT, UR8, 0x31c00, URZ ;  /* 0x00031c00080a7890 */ /* 0x000fe4000fffe0ff */
[----:B------:R-:W-:Y:S02]  /*16d0*/  UIADD3 UR8, UPT, UPT, UR8, 0x31e00, URZ ;  /* 0x00031e0008087890 */ /* 0x000fe4000fffe0ff */
[----:B------:R-:W-:Y:S02]  /*16e0*/  USHF.R.U32.HI UR16, URZ, 0x4, UR16 ;  /* 0x00000004ff107899 */ /* 0x000fe40008011610 */
[----:B------:R-:W-:Y:S02]  /*16f0*/  USHF.R.U32.HI UR10, URZ, 0x4, UR10 ;  /* 0x00000004ff0a7899 */ /* 0x000fe4000801160a */
[----:B------:R-:W-:Y:S02]  /*1700*/  USHF.R.U32.HI UR8, URZ, 0x4, UR8 ;  /* 0x00000004ff087899 */ /* 0x000fe40008011608 */
[----:B------:R-:W-:Y:S02]  /*1710*/  ULOP3.LUT UR20, UR16, 0x3fe0, URZ, 0xc0, !UPT ;  /* 0x00003fe010147892 */ /* 0x000fe4000f8ec0ff */
[----:B------:R-:W-:Y:S02]  /*1720*/  ULOP3.LUT UR22, UR10, 0x3fc0, URZ, 0xc0, !UPT ;  /* 0x00003fc00a167892 */ /* 0x000fe4000f8ec0ff */
[----:B------:R-:W-:Y:S01]  /*1730*/  ULOP3.LUT UR24, UR8, 0x3fe0, URZ, 0xc0, !UPT ;  /* 0x00003fe008187892 */ /* 0x000fe2000f8ec0ff */
[----:B------:R-:W-:Y:S01]  /*1740*/  UMOV UR21, 0x4008 ;  /* 0x0000400800157882 */ /* 0x000fe20000000000 */
[----:B------:R-:W-:Y:S01]  /*1750*/  UMOV UR23, 0x4008 ;  /* 0x0000400800177882 */ /* 0x000fe20000000000 */
[----:B------:R-:W-:Y:S02]  /*1760*/  UMOV UR25, 0x4008 ;  /* 0x0000400800197882 */ /* 0x000fe40000000000 */
[----:B------:R2:W-:Y:S02]  /*1770*/  UTCCP.T.S.2CTA.4x32dp128bit tmem[0x1c0], gdesc[UR20] ;  /* 0x0001c014ff0079e7 */ /* 0x0005e40009300000 */
[----:B------:R2:W-:Y:S02]  /*1780*/  UTCCP.T.S.2CTA.4x32dp128bit tmem[0x1c4], gdesc[UR22] ;  /* 0x0001c416ff0079e7 */ /* 0x0005e40009300000 */
[----:B------:R2:W-:Y:S01]  /*1790*/  UTCCP.T.S.2CTA.4x32dp128bit tmem[0x1c8], gdesc[UR24] ;  /* 0x0001c818ff0079e7 */ /* 0x0005e20009300000 */
[----:B------:R-:W-:Y:S02]  /*17a0*/  NOP ;  /* 0x0000000000007918 */ /* 0x000fe40000000000 */
.L_x_31:
[----:B------:R-:W-:Y:S01]  /*17b0*/  UISETP.NE.AND UP0, UPT, UR11, 0x5, UPT ;  /* 0x000000050b00788c */ /* 0x000fe2000bf05270 */
[----:B-1----:R-:W-:Y:S01]  /*17c0*/  SHFL.IDX PT, R5, R4, R3, 0x1f ;  /* 0x00001f0304057589 */ /* 0x002fe200000e0000 */
[----:B------:R-:W-:Y:S01]  /*17d0*/  UIADD3 UR11, UPT, UPT, UR11, 0x1, URZ ;  /* 0x000000010b0b7890 */ /* 0x000fe2000fffe0ff */
[----:B------:R-:W-:Y:S03]  /*17e0*/  NOP ;  /* 0x0000000000007918 */ /* 0x000fe60000000000 */
[----:B------:R-:W-:Y:S03]  /*17f0*/  USEL UR11, UR11, URZ, UP0 ;  /* 0x000000ff0b0b7287 */ /* 0x000fe60008000000 */
[----:B------:R-:W1:Y:S01]  /*1800*/  SHFL.IDX PT, R7, R2, R3, 0x1f ;  /* 0x00001f0302077589 */ /* 0x000e6200000e0000 */
[----:B------:R-:W-:Y:S02]  /*1810*/  USHF.L.U32 UR16, UR15, 0x4, URZ ;  /* 0x000000040f107899 */ /* 0x000fe400080006ff */
[----:B------:R-:W-:Y:S02]  /*1820*/  ULEA UR10, UR11, UR9, 0x3 ;  /* 0x000000090b0a7291 */ /* 0x000fe4000f8e18ff */
[----:B------:R-:W-:Y:S01]  /*1830*/  ULEA UR15, UR15, 0x10b8, 0xd ;  /* 0x000010b80f0f7891 */ /* 0x000fe2000f8e68ff */
[----:B------:R-:W-:Y:S01]  /*1840*/  ISETP.NE.AND P1, PT, RZ, UR11, PT ;  /* 0x0000000bff007c0c */ /* 0x000fe2000bf25270 */
[----:B------:R-:W-:Y:S01]  /*1850*/  UISETP.NE.AND UP0, UPT, UR17, -0x10, UPT ;  /* 0xfffffff01100788c */ /* 0x000fe2000bf05270 */
[----:B------:R-:W-:Y:S01]  /*1860*/  IMAD.U32 R11, RZ, RZ, UR11 ;  /* 0x0000000bff0b7e24 */ /* 0x000fe2000f8e00ff */
[----:B------:R-:W-:Y:S02]  /*1870*/  UPRMT UR29, UR16, 0x5410, UR15 ;  /* 0x00005410101d7896 */ /* 0x000fe4000800000f */
[----:B------:R-:W-:Y:S01]  /*1880*/  UIADD3 UR14, UPT, UPT, UR14, 0x33430, URZ ;  /* 0x000334300e0e7890 */ /* 0x000fe2000fffe0ff */
[----:B------:R-:W-:Y:S01]  /*1890*/  UMOV UR28, URZ ;  /* 0x000000ff001c7c82 */ /* 0x000fe20008000000 */
[----:B--2---:R-:W-:Y:S01]  /*18a0*/  UMOV UR23, 0x40004040 ;  /* 0x4000404000177882 */ /* 0x004fe20000000000 */
[----:B------:R-:W-:Y:S01]  /*18b0*/  UMOV UR21, 0x40004040 ;  /* 0x4000404000157882 */ /* 0x000fe20000000000 */
[----:B------:R-:W-:Y:S01]  /*18c0*/  UMOV UR27, 0x40004040 ;  /* 0x40004040001b7882 */ /* 0x000fe20000000000 */
[----:B------:R-:W-:Y:S01]  /*18d0*/  UMOV UR25, 0x40004040 ;  /* 0x4000404000197882 */ /* 0x000fe20000000000 */
[----:B------:R-:W-:Y:S01]  /*18e0*/  UMOV UR33, 0x40004040 ;  /* 0x4000404000217882 */ /* 0x000fe20000000000 */
[----:B------:R-:W-:Y:S01]  /*18f0*/  UMOV UR31, 0x40004040 ;  /* 0x40004040001f7882 */ /* 0x000fe20000000000 */
[----:B------:R-:W-:Y:S01]  /*1900*/  UMOV UR37, 0x40004040 ;  /* 0x4000404000257882 */ /* 0x000fe20000000000 */
[----:B------:R-:W-:Y:S01]  /*1910*/  UMOV UR35, 0x40004040 ;  /* 0x4000404000237882 */ /* 0x000fe20000000000 */
[----:B------:R-:W-:Y:S01]  /*1920*/  UMOV UR8, 0x3 ;  /* 0x0000000300087882 */ /* 0x000fe20000000000 */
[----:B-1----:R-:W-:Y:S02]  /*1930*/  R2UR UR20, R7 ;  /* 0x00000000071472ca */ /* 0x002fe400000e0000 */
[----:B------:R-:W-:Y:S02]  /*1940*/  R2UR UR22, R5 ;  /* 0x00000000051672ca */ /* 0x000fe400000e0000 */
[----:B------:R-:W-:Y:S04]  /*1950*/  SEL R3, RZ, 0x1, P1 ;  /* 0x00000001ff037807 */ /* 0x000fe80000800000 */
[----:B------:R-:W-:Y:S05]  /*1960*/  LOP3.LUT R6, R6, R3, RZ, 0x3c, !PT ;  /* 0x0000000306067212 */ /* 0x000fea00078e3cff */
[----:B------:R-:W-:Y:S01]  /*1970*/  UIADD3 UR24, UPT, UPT, UR20, 0x2, URZ ;  /* 0x0000000214187890 */ /* 0x000fe2000fffe0ff */
[----:B------:R-:W-:Y:S01]  /*1980*/  IMAD.U32 R13, R6, -0x80000000, RZ ;  /* 0x80000000060d7824 */ /* 0x000fe200078e00ff */
[----:B------:R-:W-:Y:S01]  /*1990*/  UIADD3 UR26, UPT, UPT, UR22, 0x2, URZ ;  /* 0x00000002161a7890 */ /* 0x000fe2000fffe0ff */
[----:B------:R1:W-:Y:S01]  /*19a0*/  UTCQMMA.2CTA gdesc[UR22], gdesc[UR20], tmem[UR13], tmem[UR28], idesc[UR29], tmem[UR6], UP0 ;  /* 0x00061c1416007dea */ /* 0x0003e2000820030d */
[----:B------:R-:W-:Y:S02]  /*19b0*/  UIADD3 UR32, UPT, UPT, UR22, 0x4, URZ ;  /* 0x0000000416207890 */ /* 0x000fe4000fffe0ff */
[----:B------:R-:W-:Y:S02]  /*19c0*/  UIADD3 UR30, UPT, UPT, UR20, 0x4, URZ ;  /* 0x00000004141e7890 */ /* 0x000fe4000fffe0ff */
[----:B------:R-:W-:Y:S02]  /*19d0*/  UIADD3 UR36, UPT, UPT, UR22, 0x6, URZ ;  /* 0x0000000616247890 */ /* 0x000fe4000fffe0ff */
[----:B------:R-:W-:Y:S01]  /*19e0*/  UIADD3 UR34, UPT, UPT, UR20, 0x6, URZ ;  /* 0x0000000614227890 */ /* 0x000fe2000fffe0ff */
[----:B------:R1:W-:Y:S04]  /*19f0*/  UTCQMMA.2CTA gdesc[UR26], gdesc[UR24], tmem[UR13], tmem[UR28], idesc[UR29], tmem[UR6], UPT ;  /* 0x00061c181a007dea */ /* 0x0003e8000ba0030d */
[----:B------:R1:W-:Y:S04]  /*1a00*/  UTCQMMA.2CTA gdesc[UR32], gdesc[UR30], tmem[UR13], tmem[UR28], idesc[UR29], tmem[UR6], UPT ;  /* 0x00061c1e20007dea */ /* 0x0003e8000ba0030d */
[----:B------:R1:W-:Y:S01]  /*1a10*/  UTCQMMA.2CTA gdesc[UR36], gdesc[UR34], tmem[UR13], tmem[UR28], idesc[UR29], tmem[UR6], UPT ;  /* 0x00061c2224007dea */ /* 0x0003e2000ba0030d */
[----:B------:R1:W-:Y:S01]  /*1a20*/  UTCBAR.2CTA.MULTICAST [UR14], URZ, UR8 ;  /* 0x000000ff0e0073e9 */ /* 0x0003e20008200808 */
[----:B------:R-:W2:Y:S02]  /*1a30*/  SYNCS.PHASECHK.TRANS64.TRYWAIT P1, [UR10+0x33460], R13 ;  /* 0x0334600dff0075a7 */ /* 0x000ea4000802110a */
[----:B-12---:R-:W-:Y:S05]  /*1a40*/  @!P1 BRA `(.L_x_32) ;  /* 0x0000004c000c9947 */ /* 0x006fea0003800000 */
.L_x_91:
[----:B------:R-:W-:Y:S01]  /*1a50*/  ELECT P1, URZ, PT ;  /* 0x0000000000ff782f */ /* 0x000fe20003820000 */
[----:B------:R-:W2:Y:S01]  /*1a60*/  SHFL.IDX PT, R5, R4, R11, 0x1f ;  /* 0x00001f0b04057589 */ /* 0x000ea200000e0000 */
[----:B------:R-:W-:Y:S02]  /*1a70*/  UIADD3 UR10, UPT, UPT, UR10, 0x33430, URZ ;  /* 0x000334300a0a7890 */ /* 0x000fe4000fffe0ff */
[----:B------:R-:W-:Y:S05]  /*1a80*/  UISETP.NE.AND UP0, UPT, UR17, -0x2, UPT ;  /* 0xfffffffe1100788c */ /* 0x000fea000bf05270 */
[----:B-1----:R-:W1:Y:S01]  /*1a90*/  SHFL.IDX PT, R3, R2, R11, 0x1f ;  /* 0x00001f0b02037589 */ /* 0x002e6200000e0000 */
[----:B------:R-:W-:Y:S01]  /*1aa0*/  NOP ;  /* 0x0000000000007918 */ /* 0x000fe20000000000 */
[----:B------:R-:W-:Y:S02]  /*1ab0*/  NOP ;  /* 0x0000000000007918 */ /* 0x000fe40000000000 */
[C---:B------:R-:W-:Y:S01]  /*1ac0*/  @P1 IMAD.SHL.U32 R7, R9.reuse, 0x2000, RZ ;  /* 0x0000200009071824 */ /* 0x040fe200078e00ff */
[----:B------:R-:W-:Y:S01]  /*1ad0*/  UMOV UR21, 0x40004040 ;  /* 0x4000404000157882 */ /* 0x000fe20000000000 */
[----:B------:R-:W-:Y:S01]  /*1ae0*/  @P1 IMAD.SHL.U32 R8, R9, 0x10, RZ ;  /* 0x0000001009081824 */ /* 0x000fe200078e00ff */
[----:B------:R-:W-:Y:S01]  /*1af0*/  UMOV UR27, 0x40004040 ;  /* 0x40004040001b7882 */ /* 0x000fe20000000000 */
[----:B------:R-:W-:Y:S01]  /*1b00*/  @P1 IMAD.MOV.U32 R10, RZ, RZ, RZ ;  /* 0x000000ffff0a1224 */ /* 0x000fe200078e00ff */
[----:B------:R-:W-:Y:S01]  /*1b10*/  @P1 LOP3.LUT R7, R7, 0x6000, RZ, 0xc0, !PT ;  /* 0x0000600007071812 */ /* 0x000fe200078ec0ff */
[----:B------:R-:W-:Y:S01]  /*1b20*/  UMOV UR25, 0x40004040 ;  /* 0x4000404000197882 */ /* 0x000fe20000000000 */
[----:B------:R-:W-:Y:S01]  /*1b30*/  @P1 LOP3.LUT R8, R8, 0x30, RZ, 0xc0, !PT ;  /* 0x0000003008081812 */ /* 0x000fe200078ec0ff */
[----:B------:R-:W-:Y:S01]  /*1b40*/  UMOV UR31, 0x40004040 ;  /* 0x40004040001f7882 */ /* 0x000fe20000000000 */
[----:B------:R-:W-:Y:S01]  /*1b50*/  @P1 LOP3.LUT R7, R7, 0x10b8, RZ, 0xfc, !PT ;  /* 0x000010b807071812 */ /* 0x000fe200078efcff */
[----:B------:R-:W-:Y:S01]  /*1b60*/  UMOV UR29, 0x40004040 ;  /* 0x40004040001d7882 */ /* 0x000fe20000000000 */
[----:B------:R-:W-:Y:S01]  /*1b70*/  @P1 R2UR UR22, R10 ;  /* 0x000000000a1612ca */ /* 0x000fe200000e0000 */
[----:B------:R-:W-:Y:S01]  /*1b80*/  UMOV UR35, 0x40004040 ;  /* 0x4000404000237882 */ /* 0x000fe20000000000 */
[----:B------:R-:W-:Y:S01]  /*1b90*/  @P1 PRMT R7, R8, 0x5410, R7 ;  /* 0x0000541008071816 */ /* 0x000fe20000000007 */
[----:B------:R-:W-:Y:S01]  /*1ba0*/  UMOV UR33, 0x40004040 ;  /* 0x4000404000217882 */ /* 0x000fe20000000000 */
[----:B------:R-:W-:Y:S01]  /*1bb0*/  UMOV UR8, 0x3 ;  /* 0x0000000300087882 */ /* 0x000fe20000000000 */
[----:B--2---:R-:W-:Y:S02]  /*1bc0*/  R2UR UR20, R5 ;  /* 0x00000000051472ca */ /* 0x004fe400000e0000 */
[----:B------:R-:W-:Y:S02]  /*1bd0*/  @P1 R2UR UR15, R7 ;  /* 0x00000000070f12ca */ /* 0x000fe400000e0000 */
[----:B-1----:R-:W-:Y:S09]  /*1be0*/  R2UR UR14, R3 ;  /* 0x00000000030e72ca */ /* 0x002ff200000e0000 */
[----:B------:R-:W-:Y:S02]  /*1bf0*/  UIADD3 UR26, UPT, UPT, UR20, 0x2, URZ ;  /* 0x00000002141a7890 */ /* 0x000fe4000fffe0ff */
[----:B------:R-:W-:Y:S01]  /*1c00*/  UIADD3 UR30, UPT, UPT, UR20, 0x4, URZ ;  /* 0x00000004141e7890 */ /* 0x000fe2000fffe0ff */
[----:B------:R-:W-:Y:S01]  /*1c10*/  IMAD.U32 R11, RZ, RZ, UR15 ;  /* 0x0000000fff0b7e24 */ /* 0x000fe2000f8e00ff */
[----:B------:R-:W-:Y:S02]  /*1c20*/  UIADD3 UR24, UPT, UPT, UR14, 0x2, URZ ;  /* 0x000000020e187890 */ /* 0x000fe4000fffe0ff */
[----:B------:R-:W-:Y:S02]  /*1c30*/  UIADD3 UR28, UPT, UPT, UR14, 0x4, URZ ;  /* 0x000000040e1c7890 */ /* 0x000fe4000fffe0ff */
[----:B------:R-:W-:Y:S01]  /*1c40*/  UIADD3 UR34, UPT, UPT, UR20, 0x6, URZ ;  /* 0x0000000614227890 */ /* 0x000fe2000fffe0ff */
[----:B------:R-:W-:Y:S01]  /*1c50*/  @P1 R2UR UR23, R11 ;  /* 0x000000000b1712ca */ /* 0x000fe200000e0000 */
[----:B------:R-:W-:Y:S01]  /*1c60*/  UIADD3 UR32, UPT, UPT, UR14, 0x6, URZ ;  /* 0x000000060e207890 */ /* 0x000fe2000fffe0ff */
[----:B------:R-:W-:Y:S11]  /*1c70*/  UMOV UR15, 0x40004040 ;  /* 0x40004040000f7882 */ /* 0x000ff60000000000 */
[----:B------:R1:W-:Y:S01]  /*1c80*/  UTCQMMA.2CTA gdesc[UR20], gdesc[UR14], tmem[UR13], tmem[UR22], idesc[UR23], tmem[UR4], UPT ;  /* 0x0004160e14007dea */ /* 0x0003e2000ba0030d */
[----:B------:R1:W-:Y:S01]  /*1c90*/  UTCQMMA.2CTA gdesc[UR26], gdesc[UR24], tmem[UR13], tmem[UR22], idesc[UR23], tmem[UR4], UPT ;  /* 0x000416181a007dea */ /* 0x0003e2000ba0030d */
[----:B------:R1:W-:Y:S01]  /*1ca0*/  UTCQMMA.2CTA gdesc[UR30], gdesc[UR28], tmem[UR13], tmem[UR22], idesc[UR23], tmem[UR4], UPT ;  /* 0x0004161c1e007dea */ /* 0x0003e2000ba0030d */
[----:B------:R1:W-:Y:S01]  /*1cb0*/  UTCQMMA.2CTA gdesc[UR34], gdesc[UR32], tmem[UR13], tmem[UR22], idesc[UR23], tmem[UR4], UPT ;  /* 0x0004162022007dea */ /* 0x0003e2000ba0030d */
[----:B------:R1:W-:Y:S01]  /*1cc0*/  UTCBAR.2CTA.MULTICAST [UR10], URZ, UR8 ;  /* 0x000000ff0a0073e9 */ /* 0x0003e20008200808 */
[----:B------:R-:W-:Y:S05]  /*1cd0*/  BRA.U UP0, `(.L_x_33) ;  /* 0x00000001000c7547 */ /* 0x000fea000b800000 */
[----:B-1----:R-:W-:Y:S02]  /*1ce0*/  UMOV UR8, 0x3 ;  /* 0x0000000300087882 */ /* 0x002fe40000000000 */
[----:B------:R2:W-:Y:S01]  /*1cf0*/  UTCBAR.2CTA.MULTICAST [UR12], URZ, UR8 ;  /* 0x000000ff0c0073e9 */ /* 0x0005e20008200808 */
[----:B------:R-:W-:Y:S02]  /*1d00*/  NOP ;  /* 0x0000000000007918 */ /* 0x000fe40000000000 */
.L_x_33:
[----:B------:R-:W-:Y:S01]  /*1d10*/  UISETP.NE.AND UP0, UPT, UR11, 0x5, UPT ;  /* 0x000000050b00788c */ /* 0x000fe2000bf05270 */
[----:B------:R-:W-:Y:S01]  /*1d20*/  VIADD R9, R9, 0x2 ;  /* 0x0000000209097836 */ /* 0x000fe20000000000 */
[----:B------:R-:W-:Y:S02]  /*1d30*/  UIADD3 UR11, UPT, UPT, UR11, 0x1, URZ ;  /* 0x000000010b0b7890 */ /* 0x000fe4000fffe0ff */
[----:B------:R-:W-:Y:S02]  /*1d40*/  UIADD3 UR18, UPT, UPT, UR18, -0x2, URZ ;  /* 0xfffffffe12127890 */ /* 0x000fe4000fffe0ff */
[----:B------:R-:W-:Y:S02]  /*1d50*/  USEL UR11, UR11, URZ, UP0 ;  /* 0x000000ff0b0b7287 */ /* 0x000fe40008000000 */
[----:B------:R-:W-:Y:S02]  /*1d60*/  UISETP.NE.AND UP0, UPT, UR18, -0x2, UPT ;  /* 0xfffffffe1200788c */ /* 0x000fe4000bf05270 */
[----:B------:R-:W-:Y:S02]  /*1d70*/  UIADD3 UR17, UPT, UPT, UR17, 0x2, URZ ;  /* 0x0000000211117890 */ /* 0x000fe4000fffe0ff */
[----:B------:R-:W-:Y:S04]  /*1d80*/  ISETP.NE.AND P1, PT, RZ, UR11, PT ;  /* 0x0000000bff007c0c */ /* 0x000fe8000bf25270 */
[----:B------:R-:W-:Y:S04]  /*1d90*/  SEL R3, RZ, 0x1, P1 ;  /* 0x00000001ff037807 */ /* 0x000fe80000800000 */
[----:B------:R-:W-:Y:S01]  /*1da0*/  LOP3.LUT R6, R6, R3, RZ, 0x3c, !PT ;  /* 0x0000000306067212 */ /* 0x000fe200078e3cff */
[----:B------:R-:W-:Y:S06]  /*1db0*/  BRA.U UP0, `(.L_x_34) ;  /* 0xfffffff900107547 */ /* 0x000fec000b83ffff */
[----:B------:R-:W-:Y:S05]  /*1dc0*/  @P0 BRA `(.L_x_35) ;  /* 0xfffffff400bc0947 */ /* 0x000fea000383ffff */
.L_x_28:
[----:B------:R-:W-:-:S13]  /*1dd0*/  ISETP.GE.AND P0, PT, R0, RZ, PT ;  /* 0x000000ff0000720c */ /* 0x000fda0003f06270 */
[----:B-12---:R-:W-:Y:S05]  /*1de0*/  @!P0 EXIT ;  /* 0x000000000000894d */ /* 0x006fea0003800000 */
[----:B------:R-:W-:Y:S01]  /*1df0*/  IMAD.SHL.U32 R2, R0, 0x8, RZ ;  /* 0x0000000800027824 */ /* 0x000fe200078e00ff */
[----:B------:R-:W-:-:S04]  /*1e00*/  SHF.R.U32.HI R0, RZ, 0x1, R0 ;  /* 0x00000001ff007819 */ /* 0x000fc80000011600 */
[----:B------:R-:W-:Y:S02]  /*1e10*/  LOP3.LUT R0, R0, 0x1, RZ, 0xc0, !PT ;  /* 0x0000000100007812 */ /* 0x000fe400078ec0ff */
[----:B------:R-:W-:Y:S02]  /*1e20*/  LOP3.LUT R2, R2, 0x8, RZ, 0xc0, !PT ;  /* 0x0000000802027812 */ /* 0x000fe400078ec0ff */
[----:B------:R-:W-:-:S03]  /*1e30*/  SHF.L.U32 R4, R0, 0x1f, RZ ;  /* 0x0000001f00047819 */ /* 0x000fc600000006ff */
[----:B------:R-:W-:Y:S02]  /*1e40*/  VIADD R2, R2, UR9 ;  /* 0x0000000902027c36 */ /* 0x000fe40008000000 */
[----:B------:R-:W-:-:S07]  /*1e50*/  IMAD.MOV.U32 R5, RZ, RZ, R4 ;  /* 0x000000ffff057224 */ /* 0x000fce00078e0004 */
.L_x_36:
[----:B-1----:R1:W2:Y:S02]  /*1e60*/  SYNCS.PHASECHK.TRANS64.TRYWAIT P0, [R2+URZ+0x334a0], R5 ;  /* 0x0334a005020075a7 */ /* 0x0022a400080011ff */
[----:B--2---:R-:W-:Y:S05]  /*1e70*/  @!P0 NANOSLEEP.SYNCS 0x989680 ;  /* 0x009896800000895d */ /* 0x004fea0003900000 */
[----:B------:R-:W2:Y:S02]  /*1e80*/  @!P0 SYNCS.PHASECHK.TRANS64 P0, [R2+URZ+0x334a0], R5 ;  /* 0x0334a005020085a7 */ /* 0x000ea400080010ff */
[----:B--2---:R-:W-:Y:S05]  /*1e90*/  @P0 EXIT ;  /* 0x000000000000094d */ /* 0x004fea0003800000 */
[----:B------:R-:W-:Y:S05]  /*1ea0*/  BRA `(.L_x_36) ;  /* 0xfffffffc00ec7947 */ /* 0x000fea000383ffff */
.L_x_21:
[----:B------:R-:W-:-:S13]  /*1eb0*/  ELECT P0, URZ, PT ;  /* 0x0000000000ff782f */ /* 0x000fda0003800000 */
[----:B------:R-:W-:Y:S05]  /*1ec0*/  @!P0 BRA `(.L_x_23) ;  /* 0x0000002400f48947 */ /* 0x000fea0003800000 */
[----:B------:R-:W1:Y:S02]  /*1ed0*/  S2UR UR4, SR_CTAID.X ;  /* 0x00000000000479c3 */ /* 0x000e640000002500 */
[----:B-1----:R-:W-:-:S13]  /*1ee0*/  ISETP.LE.U32.AND P0, PT, R3, UR4, PT ;  /* 0x0000000403007c0c */ /* 0x002fda000bf03070 */
[----:B------:R-:W-:Y:S05]  /*1ef0*/  @P0 EXIT ;  /* 0x000000000000094d */ /* 0x000fea0003800000 */
[----:B------:R-:W1:Y:S01]  /*1f00*/  S2R R2, SR_CgaCtaId ;  /* 0x0000000000027919 */ /* 0x000e620000008800 */
[----:B------:R-:W-:Y:S01]  /*1f10*/  IMAD.U32 R6, RZ, RZ, UR4 ;  /* 0x00000004ff067e24 */ /* 0x000fe2000f8e00ff */
[----:B------:R-:W2:Y:S01]  /*1f20*/  LDC.64 R10, c[0x0][0x348] ;  /* 0x0000d200ff0a7b82 */ /* 0x000ea20000000a00 */
[----:B------:R-:W-:-:S03]  /*1f30*/  HFMA2 R7, -RZ, RZ, 0, 0 ;  /* 0x00000000ff077431 */ /* 0x000fc600000001ff */
[----:B------:R-:W-:Y:S02]  /*1f40*/  LOP3.LUT R8, RZ, R6, RZ, 0x33, !PT ;  /* 0x00000006ff087212 */ /* 0x000fe400078e33ff */
[----:B------:R-:W-:-:S03]  /*1f50*/  PRMT R12, R6, 0x7610, R12 ;  /* 0x00007610060c7816 */ /* 0x000fc6000000000c */
[----:B------:R-:W-:Y:S01]  /*1f60*/  IMAD.IADD R8, R3, 0x1, R8 ;  /* 0x0000000103087824 */ /* 0x000fe200078e0208 */
[----:B------:R-:W-:-:S03]  /*1f70*/  MOV R3, 0x400 ;  /* 0x0000040000037802 */ /* 0x000fc60000000f00 */
[----:B------:R-:W-:-:S05]  /*1f80*/  IMAD.HI.U32 R8, R8, -0x193d4bb7, RZ ;  /* 0xe6c2b44908087827 */ /* 0x000fca00078e00ff */
[----:B------:R-:W-:-:S04]  /*1f90*/  SHF.R.U32.HI R8, RZ, 0x7, R8 ;  /* 0x00000007ff087819 */ /* 0x000fc80000011608 */
[----:B------:R-:W-:Y:S02]  /*1fa0*/  IADD3 R8, PT, PT, -R8, RZ, RZ ;  /* 0x000000ff08087210 */ /* 0x000fe40007ffe1ff */
[----:B-1----:R-:W-:Y:S01]  /*1fb0*/  LEA R2, R2, R3, 0x18 ;  /* 0x0000000302027211 */ /* 0x002fe200078ec0ff */
[----:B------:R-:W-:-:S04]  /*1fc0*/  IMAD.MOV.U32 R3, RZ, RZ, RZ ;  /* 0x000000ffff037224 */ /* 0x000fc800078e00ff */
[----:B------:R-:W-:-:S07]  /*1fd0*/  VIADD R14, R2, 0x33400 ;  /* 0x00033400020e7836 */ /* 0x000fce0000000000 */
.L_x_53:
[----:B------:R-:W-:Y:S01]  /*1fe0*/  SHF.R.U32.HI R13, RZ, 0x5, R6 ;  /* 0x00000005ff0d7819 */ /* 0x000fe20000011606 */
[----:B------:R-:W-:Y:S05]  /*1ff0*/  YIELD ;  /* 0x0000000000007946 */ /* 0x000fea0003800000 */
[----:B------:R-:W-:Y:S02]  /*2000*/  LOP3.LUT R13, R13, 0x7fffff0, RZ, 0xc0, !PT ;  /* 0x07fffff00d0d7812 */ /* 0x000fe400078ec0ff */
[----:B------:R-:W-:Y:S02]  /*2010*/  LOP3.LUT R34, R12, 0x1ff, RZ, 0xc0, !PT ;  /* 0x000001ff0c227812 */ /* 0x000fe400078ec0ff */
[----:B------:R-:W-:Y:S02]  /*2020*/  VIADDMNMX.U32 R39, R20, -R13, 0x10, PT ;  /* 0x0000001014277446 */ /* 0x000fe4000380080d */
[----:B------:R-:W-:Y:S02]  /*2030*/  MOV R4, 0x2050 ;  /* 0x0000205000047802 */ /* 0x000fe40000000f00 */
[----:B--2---:R-:W-:Y:S05]  /*2040*/  CALL.REL.NOINC `($__internal_3_$__cuda_sm20_div_u16) ;  /* 0x0000004c00887944 */ /* 0x004fea0003c00000 */
[----:B------:R-:W-:Y:S01]  /*2050*/  IMAD R26, R7, 0x8, R14 ;  /* 0x00000008071a7824 */ /* 0x000fe200078e020e */
[----:B------:R-:W-:Y:S01]  /*2060*/  LOP3.LUT R15, R3, 0x1, RZ, 0x3c, !PT ;  /* 0x00000001030f7812 */ /* 0x000fe200078e3cff */
[----:B------:R-:W1:Y:S01]  /*2070*/  S2R R5, SR_CgaCtaId ;  /* 0x0000000000057919 */ /* 0x000e620000008800 */
[----:B------:R-:W-:Y:S01]  /*2080*/  PRMT R16, R39, 0x9910, RZ ;  /* 0x0000991027107816 */ /* 0x000fe200000000ff */
[C---:B------:R-:W-:Y:S01]  /*2090*/  VIADD R9, R7.reuse, 0x1 ;  /* 0x0000000107097836 */ /* 0x040fe20000000000 */
[----:B------:R-:W-:Y:S01]  /*20a0*/  ISETP.NE.AND P0, PT, R7, 0x5, PT ;  /* 0x000000050700780c */ /* 0x000fe20003f05270 */
[----:B------:R-:W-:Y:S01]  /*20b0*/  IMAD.U32 R17, R15, -0x80000000, RZ ;  /* 0x800000000f117824 */ /* 0x000fe200078e00ff */
[C---:B------:R-:W-:Y:S01]  /*20c0*/  PRMT R15, R0.reuse, 0x9910, RZ ;  /* 0x00009910000f7816 */ /* 0x040fe200000000ff */
[----:B------:R-:W-:Y:S01]  /*20d0*/  IMAD R18, R7, 0x4000, R2 ;  /* 0x0000400007127824 */ /* 0x000fe200078e0202 */
[----:B------:R-:W-:Y:S01]  /*20e0*/  SEL R9, R9, RZ, P0 ;  /* 0x000000ff09097207 */ /* 0x000fe20000000000 */
[----:B------:R-:W2:Y:S01]  /*20f0*/  SYNCS.PHASECHK.TRANS64.TRYWAIT P1, [R26+URZ+0x30], R17 ;  /* 0x000030111a0075a7 */ /* 0x000ea200080211ff */
[----:B------:R-:W-:Y:S01]  /*2100*/  LOP3.LUT R0, R0, 0xffff, RZ, 0xc0, !PT ;  /* 0x0000ffff00007812 */ /* 0x000fe200078ec0ff */
[----:B------:R-:W-:Y:S01]  /*2110*/  IMAD R15, R16, R15, RZ ;  /* 0x0000000f100f7224 */ /* 0x000fe200078e02ff */
[----:B------:R-:W-:Y:S03]  /*2120*/  ISETP.NE.AND P0, PT, R9, RZ, PT ;  /* 0x000000ff0900720c */ /* 0x000fe60003f05270 */
[----:B------:R-:W-:Y:S01]  /*2130*/  IMAD.MOV R19, RZ, RZ, -R15 ;  /* 0x000000ffff137224 */ /* 0x000fe200078e0a0f */
[----:B------:R-:W-:Y:S01]  /*2140*/  SEL R16, RZ, 0x1, P0 ;  /* 0x00000001ff107807 */ /* 0x000fe20000000000 */
[----:B------:R-:W-:Y:S03]  /*2150*/  IMAD R0, R0, 0xe0, RZ ;  /* 0x000000e000007824 */ /* 0x000fe600078e02ff */
[----:B------:R-:W-:Y:S02]  /*2160*/  PRMT R19, R19, 0x7710, RZ ;  /* 0x0000771013137816 */ /* 0x000fe400000000ff */
[----:B------:R-:W-:Y:S03]  /*2170*/  LOP3.LUT R15, R3, R16, RZ, 0x3c, !PT ;  /* 0x00000010030f7212 */ /* 0x000fe600078e3cff */
[----:B------:R-:W-:Y:S02]  /*2180*/  IMAD.IADD R34, R34, 0x1, R19 ;  /* 0x0000000122227824 */ /* 0x000fe400078e0213 */
[----:B-1----:R-:W-:Y:S02]  /*2190*/  IMAD R3, R5, 0x70, R0 ;  /* 0x0000007005037824 */ /* 0x002fe400078e0200 */
[----:B------:R-:W-:Y:S01]  /*21a0*/  IMAD R4, R7, 0x3800, R2 ;  /* 0x0000380007047824 */ /* 0x000fe200078e0202 */
[----:B--2---:R-:W-:Y:S06]  /*21b0*/  @!P1 BRA `(.L_x_37) ;  /* 0x00000044004c9947 */ /* 0x004fec0003800000 */
.L_x_93:
[----:B------:R-:W-:Y:S01]  /*21c0*/  R2UR UR12, R18 ;  /* 0x00000000120c72ca */ /* 0x000fe200000e0000 */
[----:B------:R-:W-:Y:S01]  /*21d0*/  IMAD R28, R9, 0x8, R14 ;  /* 0x00000008091c7824 */ /* 0x000fe200078e020e */
[----:B------:R-:W-:Y:S01]  /*21e0*/  IADD3 R18, P1, PT, R10, 0x40, RZ ;  /* 0x000000400a127810 */ /* 0x000fe20007f3e0ff */
[----:B------:R-:W-:Y:S01]  /*21f0*/  UMOV UR14, URZ ;  /* 0x000000ff000e7c82 */ /* 0x000fe20008000000 */
[----:B------:R-:W-:Y:S01]  /*2200*/  LOP3.LUT R29, R15, 0x1, RZ, 0x3c, !PT ;  /* 0x000000010f1d7812 */ /* 0x000fe200078e3cff */
[----:B------:R-:W-:Y:S01]  /*2210*/  UMOV UR20, 0x0 ;  /* 0x0000000000147882 */ /* 0x000fe20000000000 */
[----:B------:R-:W-:Y:S01]  /*2220*/  LOP3.LUT R34, R34, 0xffff, RZ, 0xc0, !PT ;  /* 0x0000ffff22227812 */ /* 0x000fe200078ec0ff */
[--C-:B------:R-:W-:Y:S01]  /*2230*/  IMAD.X R19, RZ, RZ, R11.reuse, P1 ;  /* 0x000000ffff137224 */ /* 0x100fe200008e060b */
[C---:B------:R-:W-:Y:S01]  /*2240*/  IADD3 R24, P1, PT, R10.reuse, 0x140, RZ ;  /* 0x000001400a187810 */ /* 0x040fe20007f3e0ff */
[----:B------:R-:W-:Y:S01]  /*2250*/  IMAD.U32 R27, R29, -0x80000000, RZ ;  /* 0x800000001d1b7824 */ /* 0x000fe200078e00ff */
[----:B------:R-:W-:Y:S01]  /*2260*/  IADD3 R16, P0, PT, R10, 0xc0, RZ ;  /* 0x000000c00a107810 */ /* 0x000fe20007f1e0ff */
[----:B------:R-:W-:Y:S01]  /*2270*/  IMAD.IADD R13, R13, 0x1, R34 ;  /* 0x000000010d0d7824 */ /* 0x000fe200078e0222 */
[----:B------:R-:W-:Y:S01]  /*2280*/  R2UR UR16, R4 ;  /* 0x00000000041072ca */ /* 0x000fe200000e0000 */
[--C-:B------:R-:W-:Y:S01]  /*2290*/  IMAD.X R25, RZ, RZ, R11.reuse, P1 ;  /* 0x000000ffff197224 */ /* 0x100fe200008e060b */
[----:B------:R-:W-:Y:S01]  /*22a0*/  R2UR UR13, R26 ;  /* 0x000000001a0d72ca */ /* 0x000fe200000e0000 */
[----:B------:R-:W-:Y:S01]  /*22b0*/  IMAD.SHL.U32 R13, R13, 0x80, RZ ;  /* 0x000000800d0d7824 */ /* 0x000fe200078e00ff */
[----:B------:R-:W-:Y:S01]  /*22c0*/  R2UR UR28, R18 ;  /* 0x00000000121c72ca */ /* 0x000fe200000e0000 */
[--C-:B------:R-:W-:Y:S01]  /*22d0*/  IMAD R21, R7, 0x200, R2.reuse ;  /* 0x0000020007157824 */ /* 0x100fe200078e0202 */
[----:B------:R-:W-:Y:S01]  /*22e0*/  R2UR UR29, R19 ;  /* 0x00000000131d72ca */ /* 0x000fe200000e0000 */
[--C-:B-1----:R-:W-:Y:S01]  /*22f0*/  IMAD.X R17, RZ, RZ, R11.reuse, P0 ;  /* 0x000000ffff117224 */ /* 0x102fe200000e060b */
[----:B------:R-:W-:Y:S01]  /*2300*/  R2UR UR15, R13 ;  /* 0x000000000d0f72ca */ /* 0x000fe200000e0000 */
[----:B------:R-:W-:Y:S01]  /*2310*/  UIADD3 UR12, UPT, UPT, UR12, 0x4000, URZ ;  /* 0x000040000c0c7890 */ /* 0x000fe2000fffe0ff */
[----:B------:R-:W-:Y:S01]  /*2320*/  R2UR UR8, R21 ;  /* 0x00000000150872ca */ /* 0x000fe200000e0000 */
[--C-:B------:R-:W-:Y:S01]  /*2330*/  IMAD R21, R7, 0x400, R2.reuse ;  /* 0x0000040007157824 */ /* 0x100fe200078e0202 */
[----:B------:R-:W-:Y:S01]  /*2340*/  R2UR UR26, R16 ;  /* 0x00000000101a72ca */ /* 0x000fe200000e0000 */
[----:B------:R-:W-:Y:S01]  /*2350*/  UMOV UR21, 0x10000000 ;  /* 0x1000000000157882 */ /* 0x000fe20000000000 */
[----:B------:R-:W-:Y:S01]  /*2360*/  R2UR UR27, R17 ;  /* 0x00000000111b72ca */ /* 0x000fe200000e0000 */
[----:B------:R-:W-:Y:S01]  /*2370*/  UIADD3 UR16, UPT, UPT, UR16, 0x1c000, URZ ;  /* 0x0001c00010107890 */ /* 0x000fe2000fffe0ff */
[----:B------:R-:W-:Y:S01]  /*2380*/  R2UR UR19, R3 ;  /* 0x00000000031372ca */ /* 0x000fe200000e0000 */
[----:B------:R-:W-:Y:S01]  /*2390*/  UMOV UR17, UR13 ;  /* 0x0000000d00117c82 */ /* 0x000fe20008000000 */
[----:B------:R-:W-:Y:S01]  /*23a0*/  IADD3 R22, P0, PT, R10, 0x1c0, RZ ;  /* 0x000001c00a167810 */ /* 0x000fe20007f1e0ff */
[----:B------:R-:W-:Y:S01]  /*23b0*/  UMOV UR18, UR14 ;  /* 0x0000000e00127c82 */ /* 0x000fe20008000000 */
[----:B------:R-:W-:Y:S01]  /*23c0*/  R2UR UR4, R21 ;  /* 0x00000000150472ca */ /* 0x000fe200000e0000 */
[----:B------:R1:W-:Y:S01]  /*23d0*/  UTMALDG.2D [UR12], [UR28], desc[UR20] ;  /* 0x0000140c1c0075b4 */ /* 0x0003e20008009000 */
[----:B------:R-:W-:Y:S01]  /*23e0*/  R2UR UR24, R24 ;  /* 0x00000000181872ca */ /* 0x000fe200000e0000 */
[----:B------:R-:W-:Y:S01]  /*23f0*/  IMAD.X R23, RZ, RZ, R11, P0 ;  /* 0x000000ffff177224 */ /* 0x000fe200000e060b */
[----:B------:R-:W-:Y:S01]  /*2400*/  R2UR UR25, R25 ;  /* 0x00000000191972ca */ /* 0x000fe200000e0000 */
[----:B------:R-:W-:Y:S01]  /*2410*/  UIADD3 UR8, UPT, UPT, UR8, 0x31000, URZ ;  /* 0x0003100008087890 */ /* 0x000fe2000fffe0ff */
[----:B------:R-:W-:Y:S01]  /*2420*/  R2UR UR22, R22 ;  /* 0x00000000161672ca */ /* 0x000fe200000e0000 */
[----:B------:R-:W-:Y:S01]  /*2430*/  UMOV UR11, URZ ;  /* 0x000000ff000b7c82 */ /* 0x000fe20008000000 */
[----:B------:R-:W-:Y:S01]  /*2440*/  R2UR UR23, R23 ;  /* 0x00000000171772ca */ /* 0x000fe200000e0000 */
[----:B------:R1:W-:Y:S01]  /*2450*/  UTMALDG.2D [UR16], [UR26], desc[UR20] ;  /* 0x000014101a0075b4 */ /* 0x0003e20008009000 */
[----:B------:R-:W-:Y:S01]  /*2460*/  R2UR UR6, R0 ;  /* 0x00000000000672ca */ /* 0x000fe200000e0000 */
[----:B------:R-:W-:Y:S01]  /*2470*/  UMOV UR9, UR13 ;  /* 0x0000000d00097c82 */ /* 0x000fe20008000000 */
[----:B------:R-:W-:Y:S01]  /*2480*/  UMOV UR10, UR15 ;  /* 0x0000000f000a7c82 */ /* 0x000fe20008000000 */
[----:B------:R-:W-:Y:S01]  /*2490*/  UIADD3 UR4, UPT, UPT, UR4, 0x31c00, URZ ;  /* 0x00031c0004047890 */ /* 0x000fe2000fffe0ff */
[----:B------:R-:W-:Y:S01]  /*24a0*/  IMAD.MOV.U32 R21, RZ, RZ, 0x7d80 ;  /* 0x00007d80ff157424 */ /* 0x000fe200078e00ff */
[----:B------:R-:W-:Y:S01]  /*24b0*/  UMOV UR5, UR13 ;  /* 0x0000000d00057c82 */ /* 0x000fe20008000000 */
[----:B------:R-:W-:Y:S01]  /*24c0*/  UMOV UR7, UR11 ;  /* 0x0000000b00077c82 */ /* 0x000fe20008000000 */
[----:B------:R1:W-:Y:S01]  /*24d0*/  UTMALDG.2D [UR8], [UR24], desc[UR20] ;  /* 0x00001408180075b4 */ /* 0x0003e20008009000 */
[C---:B------:R-:W-:Y:S01]  /*24e0*/  VIADD R5, R9.reuse, 0x1 ;  /* 0x0000000109057836 */ /* 0x040fe20000000000 */
[C---:B------:R-:W-:Y:S01]  /*24f0*/  ISETP.NE.AND P0, PT, R9.reuse, 0x5, PT ;  /* 0x000000050900780c */ /* 0x040fe20003f05270 */
[C-C-:B------:R-:W-:Y:S02]  /*2500*/  IMAD R29, R9.reuse, 0x4000, R2.reuse ;  /* 0x00004000091d7824 */ /* 0x140fe400078e0202 */
[----:B------:R-:W-:Y:S01]  /*2510*/  IMAD R4, R9, 0x3800, R2 ;  /* 0x0000380009047824 */ /* 0x000fe200078e0202 */
[----:B------:R-:W-:Y:S01]  /*2520*/  SEL R5, R5, RZ, P0 ;  /* 0x000000ff05057207 */ /* 0x000fe20000000000 */
[----:B------:R1:W-:Y:S01]  /*2530*/  UTMALDG.2D [UR4], [UR22], desc[UR20] ;  /* 0x00001404160075b4 */ /* 0x0003e20008009000 */
[----:B------:R1:W-:Y:S02]  /*2540*/  SYNCS.ARRIVE.TRANS64 RZ, [R26+URZ], R21 ;  /* 0x000000151aff79a7 */ /* 0x0003e400080000ff */
[----:B------:R-:W-:Y:S01]  /*2550*/  ISETP.NE.AND P0, PT, R5, RZ, PT ;  /* 0x000000ff0500720c */ /* 0x000fe20003f05270 */
[----:B------:R-:W2:Y:S02]  /*2560*/  SYNCS.PHASECHK.TRANS64.TRYWAIT P1, [R28+URZ+0x30], R27 ;  /* 0x0000301b1c0075a7 */ /* 0x000ea400080211ff */
[----:B-12---:R-:W-:Y:S10]  /*2570*/  @!P1 BRA `(.L_x_38) ;  /* 0x0000004000749947 */ /* 0x006ff40003800000 */
.L_x_95:
[----:B------:R-:W-:Y:S01]  /*2580*/  R2UR UR8, R29 ;  /* 0x000000001d0872ca */ /* 0x000fe200000e0000 */
[----:B------:R-:W-:Y:S01]  /*2590*/  UMOV UR14, 0x0 ;  /* 0x00000000000e7882 */ /* 0x000fe20000000000 */
[----:B------:R-:W-:Y:S01]  /*25a0*/  R2UR UR4, R4 ;  /* 0x00000000040472ca */ /* 0x000fe200000e0000 */
[----:B------:R-:W-:Y:S01]  /*25b0*/  UMOV UR15, 0x10000000 ;  /* 0x10000000000f7882 */ /* 0x000fe20000000000 */
[----:B------:R-:W-:Y:S01]  /*25c0*/  R2UR UR9, R28 ;  /* 0x000000001c0972ca */ /* 0x000fe200000e0000 */
[----:B------:R-:W-:Y:S01]  /*25d0*/  UMOV UR10, 0x80 ;  /* 0x00000080000a7882 */ /* 0x000fe20000000000 */
[----:B------:R-:W-:Y:S01]  /*25e0*/  R2UR UR16, R18 ;  /* 0x00000000121072ca */ /* 0x000fe200000e0000 */
[----:B------:R-:W-:Y:S01]  /*25f0*/  UMOV UR6, 0x80 ;  /* 0x0000008000067882 */ /* 0x000fe20000000000 */
[----:B------:R-:W-:Y:S01]  /*2600*/  R2UR UR17, R19 ;  /* 0x00000000131172ca */ /* 0x000fe200000e0000 */
[----:B------:R-:W-:Y:S01]  /*2610*/  IMAD R26, R5, 0x8, R14 ;  /* 0x00000008051a7824 */ /* 0x000fe200078e020e */
[----:B------:R-:W-:Y:S01]  /*2620*/  R2UR UR11, R13 ;  /* 0x000000000d0b72ca */ /* 0x000fe200000e0000 */
[----:B------:R-:W-:Y:S01]  /*2630*/  VIADD R7, R5, 0x1 ;  /* 0x0000000105077836 */ /* 0x000fe20000000000 */
[----:B------:R-:W-:Y:S01]  /*2640*/  R2UR UR12, R16 ;  /* 0x00000000100c72ca */ /* 0x000fe200000e0000 */
[----:B------:R-:W-:Y:S01]  /*2650*/  UIADD3 UR8, UPT, UPT, UR8, 0x4000, URZ ;  /* 0x0000400008087890 */ /* 0x000fe2000fffe0ff */
[----:B------:R-:W-:Y:S01]  /*2660*/  R2UR UR13, R17 ;  /* 0x00000000110d72ca */ /* 0x000fe200000e0000 */
[----:B------:R-:W-:Y:S01]  /*2670*/  UIADD3 UR4, UPT, UPT, UR4, 0x1c000, URZ ;  /* 0x0001c00004047890 */ /* 0x000fe2000fffe0ff */
[----:B------:R-:W-:Y:S01]  /*2680*/  R2UR UR7, R3 ;  /* 0x00000000030772ca */ /* 0x000fe200000e0000 */
[----:B------:R-:W-:Y:S01]  /*2690*/  UMOV UR5, UR9 ;  /* 0x0000000900057c82 */ /* 0x000fe20008000000 */
[----:B------:R-:W-:Y:S01]  /*26a0*/  SEL R30, RZ, 0x1, P0 ;  /* 0x00000001ff1e7807 */ /* 0x000fe20000000000 */
[C-C-:B------:R-:W-:Y:S01]  /*26b0*/  IMAD R4, R5.reuse, 0x3800, R2.reuse ;  /* 0x0000380005047824 */ /* 0x140fe200078e0202 */
[----:B------:R-:W-:Y:S02]  /*26c0*/  ISETP.NE.AND P0, PT, R5, 0x5, PT ;  /* 0x000000050500780c */ /* 0x000fe40003f05270 */
[----:B------:R-:W-:Y:S01]  /*26d0*/  LOP3.LUT R9, R15, R30, RZ, 0x3c, !PT ;  /* 0x0000001e0f097212 */ /* 0x000fe200078e3cff */
[----:B------:R2:W-:Y:S01]  /*26e0*/  UTMALDG.2D [UR8], [UR16], desc[UR14] ;  /* 0x00000e08100075b4 */ /* 0x0005e20008009000 */
[----:B------:R-:W-:Y:S01]  /*26f0*/  IMAD.MOV.U32 R15, RZ, RZ, 0x7800 ;  /* 0x00007800ff0f7424 */ /* 0x000fe200078e00ff */
[----:B------:R-:W-:Y:S02]  /*2700*/  SEL R7, R7, RZ, P0 ;  /* 0x000000ff07077207 */ /* 0x000fe40000000000 */
[----:B------:R-:W-:Y:S02]  /*2710*/  LOP3.LUT R29, R9, 0x1, RZ, 0x3c, !PT ;  /* 0x00000001091d7812 */ /* 0x000fe400078e3cff */
[----:B------:R-:W-:Y:S01]  /*2720*/  ISETP.NE.AND P0, PT, R7, RZ, PT ;  /* 0x000000ff0700720c */ /* 0x000fe20003f05270 */
[----:B------:R2:W-:Y:S01]  /*2730*/  UTMALDG.2D [UR4], [UR12], desc[UR14] ;  /* 0x00000e040c0075b4 */ /* 0x0005e20008009000 */
[----:B------:R3:W-:Y:S01]  /*2740*/  SYNCS.ARRIVE.TRANS64 RZ, [R28+URZ], R15 ;  /* 0x0000000f1cff79a7 */ /* 0x0007e200080000ff */
[----:B-1----:R-:W-:Y:S04]  /*2750*/  IMAD.U32 R27, R29, -0x80000000, RZ ;  /* 0x800000001d1b7824 */ /* 0x002fe800078e00ff */
[----:B------:R-:W1:Y:S01]  /*2760*/  SYNCS.PHASECHK.TRANS64.TRYWAIT P1, [R26+URZ+0x30], R27 ;  /* 0x0000301b1a0075a7 */ /* 0x000e6200080211ff */
[----:B---3--:R-:W-:Y:S01]  /*2770*/  IMAD R28, R5, 0x4000, R2 ;  /* 0x00004000051c7824 */ /* 0x008fe200078e0202 */
[----:B-12---:R-:W-:Y:S06]  /*2780*/  @!P1 BRA `(.L_x_39) ;  /* 0x0000004000089947 */ /* 0x006fec0003800000 */
.L_x_97:
        /* <DEDUP_REMOVED lines=23> */
[----:B------:R-:W-:Y:S02]  /*2900*/  SEL R5, R5, RZ, P0 ;  /* 0x000000ff05057207 */ /* 0x000fe40000000000 */
[----:B------:R-:W-:Y:S02]  /*2910*/  LOP3.LUT R29, R9, 0x1, RZ, 0x3c, !PT ;  /* 0x00000001091d7812 */ /* 0x000fe400078e3cff */
[----:B------:R-:W-:Y:S01]  /*2920*/  ISETP.NE.AND P0, PT, R5, RZ, PT ;  /* 0x000000ff0500720c */ /* 0x000fe20003f05270 */
[----:B------:R2:W-:Y:S01]  /*2930*/  UTMALDG.2D [UR4], [UR12], desc[UR14] ;  /* 0x00000e040c0075b4 */ /* 0x0005e20008009000 */
[----:B------:R2:W-:Y:S01]  /*2940*/  SYNCS.ARRIVE.TRANS64 RZ, [R26+URZ], R15 ;  /* 0x0000000f1aff79a7 */ /* 0x0005e200080000ff */
[----:B------:R-:W-:Y:S02]  /*2950*/  IMAD.U32 R27, R29, -0x80000000, RZ ;  /* 0x800000001d1b7824 */ /* 0x000fe400078e00ff */
[----:B------:R-:W-:Y:S02]  /*2960*/  IMAD R29, R7, 0x4000, R2 ;  /* 0x00004000071d7824 */ /* 0x000fe400078e0202 */
[----:B------:R-:W3:Y:S02]  /*2970*/  SYNCS.PHASECHK.TRANS64.TRYWAIT P1, [R28+URZ+0x30], R27 ;  /* 0x0000301b1c0075a7 */ /* 0x000ee400080211ff */
[----:B--23--:R-:W-:Y:S05]  /*2980*/  @!P1 BRA `(.L_x_40) ;  /* 0x0000003c00a49947 */ /* 0x00cfea0003800000 */
.L_x_99:
        /* <DEDUP_REMOVED lines=9> */
[----:B-1----:R-:W-:Y:S01]  /*2a20*/  IMAD R26, R5, 0x8, R14 ;  /* 0x00000008051a7824 */ /* 0x002fe200078e020e */
        /* <DEDUP_REMOVED lines=8> */
[----:B------:R-:W-:Y:S02]  /*2ab0*/  SEL R30, RZ, 0x1, P0 ;  /* 0x00000001ff1e7807 */ /* 0x000fe40000000000 */
        /* <DEDUP_REMOVED lines=8> */
[----:B------:R-:W-:Y:S04]  /*2b40*/  IMAD.U32 R27, R29, -0x80000000, RZ ;  /* 0x800000001d1b7824 */ /* 0x000fe800078e00ff */
[----:B------:R-:W3:Y:S01]  /*2b50*/  SYNCS.PHASECHK.TRANS64.TRYWAIT P1, [R26+URZ+0x30], R27 ;  /* 0x0000301b1a0075a7 */ /* 0x000ee200080211ff */
[----:B--2---:R-:W-:Y:S01]  /*2b60*/  IMAD R28, R5, 0x4000, R2 ;  /* 0x00004000051c7824 */ /* 0x004fe200078e0202 */
[----:B-1-3--:R-:W-:Y:S06]  /*2b70*/  @!P1 BRA `(.L_x_41) ;  /* 0x0000003c00409947 */ /* 0x00afec0003800000 */
.L_x_101:
[----:B------:R-:W-:Y:S01]  /*2b80*/  R2UR UR12, R28 ;  /* 0x000000001c0c72ca */ /* 0x000fe200000e0000 */
[----:B------:R-:W-:Y:S01]  /*2b90*/  IMAD R4, R5, 0x3800, R2 ;  /* 0x0000380005047824 */ /* 0x000fe200078e0202 */
[----:B------:R-:W-:Y:S01]  /*2ba0*/  SEL R30, RZ, 0x1, P0 ;  /* 0x00000001ff1e7807 */ /* 0x000fe20000000000 */
[----:B------:R-:W-:Y:S01]  /*2bb0*/  IMAD R28, R7, 0x8, R14 ;  /* 0x00000008071c7824 */ /* 0x000fe200078e020e */
[----:B------:R-:W-:Y:S01]  /*2bc0*/  R2UR UR13, R26 ;  /* 0x000000001a0d72ca */ /* 0x000fe200000e0000 */
[----:B------:R-:W-:Y:S01]  /*2bd0*/  UMOV UR24, 0x0 ;  /* 0x0000000000187882 */ /* 0x000fe20000000000 */
[----:B------:R-:W-:Y:S01]  /*2be0*/  LOP3.LUT R9, R9, R30, RZ, 0x3c, !PT ;  /* 0x0000001e09097212 */ /* 0x000fe200078e3cff */
[----:B------:R-:W-:Y:S01]  /*2bf0*/  UMOV UR25, 0x10000000 ;  /* 0x1000000000197882 */ /* 0x000fe20000000000 */
[----:B------:R-:W-:Y:S01]  /*2c00*/  R2UR UR16, R4 ;  /* 0x00000000041072ca */ /* 0x000fe200000e0000 */
[----:B------:R-:W-:Y:S01]  /*2c10*/  UMOV UR14, 0x200 ;  /* 0x00000200000e7882 */ /* 0x000fe20000000000 */
[----:B------:R-:W-:Y:S01]  /*2c20*/  R2UR UR28, R18 ;  /* 0x00000000121c72ca */ /* 0x000fe200000e0000 */
[--C-:B------:R-:W-:Y:S01]  /*2c30*/  IMAD R29, R5, 0x200, R2.reuse ;  /* 0x00000200051d7824 */ /* 0x100fe200078e0202 */
[----:B------:R-:W-:Y:S01]  /*2c40*/  R2UR UR29, R19 ;  /* 0x00000000131d72ca */ /* 0x000fe200000e0000 */
[----:B------:R-:W-:Y:S01]  /*2c50*/  UIADD3 UR12, UPT, UPT, UR12, 0x4000, URZ ;  /* 0x000040000c0c7890 */ /* 0x000fe2000fffe0ff */
[----:B------:R-:W-:Y:S01]  /*2c60*/  R2UR UR15, R13 ;  /* 0x000000000d0f72ca */ /* 0x000fe200000e0000 */
[----:B------:R-:W-:Y:S01]  /*2c70*/  UMOV UR18, 0x200 ;  /* 0x0000020000127882 */ /* 0x000fe20000000000 */
[----:B------:R-:W-:Y:S01]  /*2c80*/  R2UR UR8, R29 ;  /* 0x000000001d0872ca */ /* 0x000fe200000e0000 */
[--C-:B------:R-:W-:Y:S01]  /*2c90*/  IMAD R29, R5, 0x400, R2.reuse ;  /* 0x00000400051d7824 */ /* 0x100fe200078e0202 */
[----:B------:R-:W-:Y:S01]  /*2ca0*/  R2UR UR26, R16 ;  /* 0x00000000101a72ca */ /* 0x000fe200000e0000 */
[----:B------:R-:W-:Y:S01]  /*2cb0*/  UMOV UR17, UR13 ;  /* 0x0000000d00117c82 */ /* 0x000fe20008000000 */
[----:B------:R-:W-:Y:S01]  /*2cc0*/  R2UR UR27, R17 ;  /* 0x00000000111b72ca */ /* 0x000fe200000e0000 */
[----:B------:R-:W-:Y:S01]  /*2cd0*/  UIADD3 UR16, UPT, UPT, UR16, 0x1c000, URZ ;  /* 0x0001c00010107890 */ /* 0x000fe2000fffe0ff */
[----:B------:R-:W-:Y:S01]  /*2ce0*/  R2UR UR19, R3 ;  /* 0x00000000031372ca */ /* 0x000fe200000e0000 */
[----:B------:R-:W-:Y:S01]  /*2cf0*/  UMOV UR11, 0x1 ;  /* 0x00000001000b7882 */ /* 0x000fe20000000000 */
[----:B------:R-:W-:Y:S01]  /*2d00*/  R2UR UR4, R29 ;  /* 0x000000001d0472ca */ /* 0x000fe200000e0000 */
[----:B------:R-:W-:Y:S01]  /*2d10*/  UMOV UR9, UR13 ;  /* 0x0000000d00097c82 */ /* 0x000fe20008000000 */
[----:B------:R-:W-:Y:S01]  /*2d20*/  R2UR UR22, R24 ;  /* 0x00000000181672ca */ /* 0x000fe200000e0000 */
[----:B------:R2:W-:Y:S01]  /*2d30*/  UTMALDG.2D [UR12], [UR28], desc[UR24] ;  /* 0x0000180c1c0075b4 */ /* 0x0005e20008009000 */
[----:B------:R-:W-:Y:S01]  /*2d40*/  R2UR UR23, R25 ;  /* 0x00000000191772ca */ /* 0x000fe200000e0000 */
[----:B------:R-:W-:Y:S01]  /*2d50*/  UIADD3 UR8, UPT, UPT, UR8, 0x31000, URZ ;  /* 0x0003100008087890 */ /* 0x000fe2000fffe0ff */
[----:B------:R-:W-:Y:S01]  /*2d60*/  R2UR UR20, R22 ;  /* 0x00000000161472ca */ /* 0x000fe200000e0000 */
[----:B------:R-:W-:Y:S01]  /*2d70*/  UMOV UR10, UR15 ;  /* 0x0000000f000a7c82 */ /* 0x000fe20008000000 */
[----:B------:R-:W-:Y:S01]  /*2d80*/  R2UR UR21, R23 ;  /* 0x00000000171572ca */ /* 0x000fe200000e0000 */
[----:B------:R-:W-:Y:S01]  /*2d90*/  UMOV UR7, 0x1 ;  /* 0x0000000100077882 */ /* 0x000fe20000000000 */
[----:B------:R-:W-:Y:S01]  /*2da0*/  R2UR UR6, R0 ;  /* 0x00000000000672ca */ /* 0x000fe200000e0000 */
[----:B------:R2:W-:Y:S01]  /*2db0*/  UTMALDG.2D [UR16], [UR26], desc[UR24] ;  /* 0x000018101a0075b4 */ /* 0x0005e20008009000 */
[----:B------:R-:W-:Y:S01]  /*2dc0*/  UMOV UR5, UR13 ;  /* 0x0000000d00057c82 */ /* 0x000fe20008000000 */
[----:B------:R-:W-:Y:S01]  /*2dd0*/  UIADD3 UR4, UPT, UPT, UR4, 0x31c00, URZ ;  /* 0x00031c0004047890 */ /* 0x000fe2000fffe0ff */
[----:B------:R-:W-:Y:S01]  /*2de0*/  LOP3.LUT R29, R9, 0x1, RZ, 0x3c, !PT ;  /* 0x00000001091d7812 */ /* 0x000fe200078e3cff */
[C---:B------:R-:W-:Y:S01]  /*2df0*/  VIADD R5, R7.reuse, 0x1 ;  /* 0x0000000107057836 */ /* 0x040fe20000000000 */
[C---:B------:R-:W-:Y:S01]  /*2e00*/  ISETP.NE.AND P0, PT, R7.reuse, 0x5, PT ;  /* 0x000000050700780c */ /* 0x040fe20003f05270 */
[--C-:B------:R-:W-:Y:S01]  /*2e10*/  IMAD R4, R7, 0x3800, R2.reuse ;  /* 0x0000380007047824 */ /* 0x100fe200078e0202 */
[----:B------:R2:W-:Y:S01]  /*2e20*/  UTMALDG.2D [UR8], [UR22], desc[UR24] ;  /* 0x00001808160075b4 */ /* 0x0005e20008009000 */
[----:B------:R-:W-:Y:S01]  /*2e30*/  IMAD.U32 R27, R29, -0x80000000, RZ ;  /* 0x800000001d1b7824 */ /* 0x000fe200078e00ff */
[----:B------:R-:W-:Y:S01]  /*2e40*/  SEL R5, R5, RZ, P0 ;  /* 0x000000ff05057207 */ /* 0x000fe20000000000 */
[----:B------:R-:W-:Y:S03]  /*2e50*/  IMAD R29, R7, 0x4000, R2 ;  /* 0x00004000071d7824 */ /* 0x000fe600078e0202 */
[----:B------:R-:W-:Y:S01]  /*2e60*/  ISETP.NE.AND P0, PT, R5, RZ, PT ;  /* 0x000000ff0500720c */ /* 0x000fe20003f05270 */
[----:B------:R2:W-:Y:S01]  /*2e70*/  UTMALDG.2D [UR4], [UR20], desc[UR24] ;  /* 0x00001804140075b4 */ /* 0x0005e20008009000 */
[----:B------:R2:W-:Y:S01]  /*2e80*/  SYNCS.ARRIVE.TRANS64 RZ, [R26+URZ], R21 ;  /* 0x000000151aff79a7 */ /* 0x0005e200080000ff */
[----:B------:R-:W3:Y:S02]  /*2e90*/  SYNCS.PHASECHK.TRANS64.TRYWAIT P1, [R28+URZ+0x30], R27 ;  /* 0x0000301b1c0075a7 */ /* 0x000ee400080211ff */
[----:B--23--:R-:W-:Y:S08]  /*2ea0*/  @!P1 BRA `(.L_x_42) ;  /* 0x0000003800909947 */ /* 0x00cff00003800000 */
.L_x_103:
        /* <DEDUP_REMOVED lines=32> */
.L_x_105:
        /* <DEDUP_REMOVED lines=32> */
.L_x_107:
        /* <DEDUP_REMOVED lines=31> */
.L_x_109:
        /* <DEDUP_REMOVED lines=51> */
.L_x_111:
        /* <DEDUP_REMOVED lines=32> */
.L_x_113:
        /* <DEDUP_REMOVED lines=32> */
.L_x_115:
        /* <DEDUP_REMOVED lines=32> */
.L_x_117:
[----:B------:R-:W-:Y:S01]  /*3dd0*/  R2UR UR20, R22 ;  /* 0x00000000161472ca */ /* 0x000fe200000e0000 */
[----:B------:R-:W-:Y:S01]  /*3de0*/  IMAD R22, R7, 0x8, R14 ;  /* 0x0000000807167824 */ /* 0x000fe200078e020e */
[----:B------:R-:W-:Y:S01]  /*3df0*/  R2UR UR21, R23 ;  /* 0x00000000171572ca */ /* 0x000fe200000e0000 */
[----:B------:R-:W-:Y:S01]  /*3e00*/  UMOV UR24, 0x0 ;  /* 0x0000000000187882 */ /* 0x000fe20000000000 */
[----:B------:R-:W-:Y:S01]  /*3e10*/  SEL R30, RZ, 0x1, P0 ;  /* 0x00000001ff1e7807 */ /* 0x000fe20000000000 */
[----:B------:R-:W-:Y:S01]  /*3e20*/  UMOV UR25, 0x10000000 ;  /* 0x1000000000197882 */ /* 0x000fe20000000000 */
[----:B------:R-:W-:Y:S01]  /*3e30*/  R2UR UR12, R28 ;  /* 0x000000001c0c72ca */ /* 0x000fe200000e0000 */
[----:B------:R-:W-:Y:S01]  /*3e40*/  UMOV UR14, 0x600 ;  /* 0x00000600000e7882 */ /* 0x000fe20000000000 */
[----:B------:R-:W-:Y:S01]  /*3e50*/  LOP3.LUT R27, R9, R30, RZ, 0x3c, !PT ;  /* 0x0000001e091b7212 */ /* 0x000fe200078e3cff */
[----:B------:R-:W-:Y:S01]  /*3e60*/  UMOV UR18, 0x600 ;  /* 0x0000060000127882 */ /* 0x000fe20000000000 */
[----:B------:R-:W-:Y:S01]  /*3e70*/  R2UR UR16, R4 ;  /* 0x00000000041072ca */ /* 0x000fe200000e0000 */
[--C-:B------:R-:W-:Y:S01]  /*3e80*/  IMAD R28, R5, 0x200, R2.reuse ;  /* 0x00000200051c7824 */ /* 0x100fe200078e0202 */
[----:B------:R-:W-:Y:S01]  /*3e90*/  R2UR UR13, R26 ;  /* 0x000000001a0d72ca */ /* 0x000fe200000e0000 */
[----:B------:R-:W-:Y:S01]  /*3ea0*/  UMOV UR11, 0x3 ;  /* 0x00000003000b7882 */ /* 0x000fe20000000000 */
[----:B------:R-:W-:Y:S01]  /*3eb0*/  R2UR UR28, R18 ;  /* 0x00000000121c72ca */ /* 0x000fe200000e0000 */
[----:B------:R-:W-:Y:S01]  /*3ec0*/  UMOV UR7, 0x3 ;  /* 0x0000000300077882 */ /* 0x000fe20000000000 */
[----:B------:R-:W-:Y:S01]  /*3ed0*/  R2UR UR29, R19 ;  /* 0x00000000131d72ca */ /* 0x000fe200000e0000 */
[--C-:B------:R-:W-:Y:S01]  /*3ee0*/  IMAD R4, R7, 0x3800, R2.reuse ;  /* 0x0000380007047824 */ /* 0x100fe200078e0202 */
[----:B------:R-:W-:Y:S01]  /*3ef0*/  R2UR UR15, R13 ;  /* 0x000000000d0f72ca */ /* 0x000fe200000e0000 */
[----:B------:R-:W-:Y:S01]  /*3f00*/  UIADD3 UR12, UPT, UPT, UR12, 0x4000, URZ ;  /* 0x000040000c0c7890 */ /* 0x000fe2000fffe0ff */
[----:B------:R-:W-:Y:S02]  /*3f10*/  R2UR UR8, R28 ;  /* 0x000000001c0872ca */ /* 0x000fe400000e0000 */
[----:B------:R-:W-:Y:S01]  /*3f20*/  R2UR UR26, R16 ;  /* 0x00000000101a72ca */ /* 0x000fe200000e0000 */
[----:B------:R-:W-:Y:S01]  /*3f30*/  UIADD3 UR16, UPT, UPT, UR16, 0x1c000, URZ ;  /* 0x0001c00010107890 */ /* 0x000fe2000fffe0ff */
[----:B------:R-:W-:Y:S01]  /*3f40*/  R2UR UR27, R17 ;  /* 0x00000000111b72ca */ /* 0x000fe200000e0000 */
[----:B------:R-:W-:Y:S01]  /*3f50*/  UMOV UR17, UR13 ;  /* 0x0000000d00117c82 */ /* 0x000fe20008000000 */
[----:B------:R-:W-:Y:S01]  /*3f60*/  R2UR UR19, R3 ;  /* 0x00000000031372ca */ /* 0x000fe200000e0000 */
[----:B------:R-:W-:Y:S01]  /*3f70*/  UMOV UR9, UR13 ;  /* 0x0000000d00097c82 */ /* 0x000fe20008000000 */
[----:B------:R-:W-:Y:S01]  /*3f80*/  R2UR UR22, R24 ;  /* 0x00000000181672ca */ /* 0x000fe200000e0000 */
[--C-:B------:R-:W-:Y:S01]  /*3f90*/  IMAD R24, R5, 0x400, R2.reuse ;  /* 0x0000040005187824 */ /* 0x100fe200078e0202 */
[----:B------:R-:W-:Y:S01]  /*3fa0*/  R2UR UR23, R25 ;  /* 0x00000000191772ca */ /* 0x000fe200000e0000 */
[----:B------:R2:W-:Y:S01]  /*3fb0*/  UTMALDG.2D [UR12], [UR28], desc[UR24] ;  /* 0x0000180c1c0075b4 */ /* 0x0005e20008009000 */
[----:B------:R-:W-:Y:S01]  /*3fc0*/  R2UR UR6, R0 ;  /* 0x00000000000672ca */ /* 0x000fe200000e0000 */
[----:B------:R-:W-:Y:S01]  /*3fd0*/  UIADD3 UR8, UPT, UPT, UR8, 0x31000, URZ ;  /* 0x0003100008087890 */ /* 0x000fe2000fffe0ff */
[----:B------:R-:W-:Y:S01]  /*3fe0*/  R2UR UR4, R24 ;  /* 0x00000000180472ca */ /* 0x000fe200000e0000 */
[----:B------:R-:W-:Y:S01]  /*3ff0*/  UMOV UR10, UR15 ;  /* 0x0000000f000a7c82 */ /* 0x000fe20008000000 */
[----:B------:R-:W-:Y:S01]  /*4000*/  UMOV UR5, UR13 ;  /* 0x0000000d00057c82 */ /* 0x000fe20008000000 */
[----:B------:R-:W-:Y:S01]  /*4010*/  LOP3.LUT R23, R27, 0x1, RZ, 0x3c, !PT ;  /* 0x000000011b177812 */ /* 0x000fe200078e3cff */
[C---:B------:R-:W-:Y:S01]  /*4020*/  VIADD R5, R7.reuse, 0x1 ;  /* 0x0000000107057836 */ /* 0x040fe20000000000 */
[----:B------:R2:W-:Y:S01]  /*4030*/  UTMALDG.2D [UR16], [UR26], desc[UR24] ;  /* 0x000018101a0075b4 */ /* 0x0005e20008009000 */
[----:B------:R-:W-:Y:S02]  /*4040*/  ISETP.NE.AND P0, PT, R7, 0x5, PT ;  /* 0x000000050700780c */ /* 0x000fe40003f05270 */
[----:B------:R-:W-:Y:S02]  /*4050*/  IMAD.U32 R9, R23, -0x80000000, RZ ;  /* 0x8000000017097824 */ /* 0x000fe400078e00ff */
[----:B------:R-:W-:Y:S03]  /*4060*/  SEL R5, R5, RZ, P0 ;  /* 0x000000ff05057207 */ /* 0x000fe60000000000 */
[----:B------:R-:W-:Y:S01]  /*4070*/  UIADD3 UR4, UPT, UPT, UR4, 0x31c00, URZ ;  /* 0x00031c0004047890 */ /* 0x000fe2000fffe0ff */
[----:B------:R2:W-:Y:S01]  /*4080*/  UTMALDG.2D [UR8], [UR22], desc[UR24] ;  /* 0x00001808160075b4 */ /* 0x0005e20008009000 */
[----:B------:R-:W-:Y:S07]  /*4090*/  ISETP.NE.AND P0, PT, R5, RZ, PT ;  /* 0x000000ff0500720c */ /* 0x000fee0003f05270 */
[----:B------:R2:W-:Y:S01]  /*40a0*/  UTMALDG.2D [UR4], [UR20], desc[UR24] ;  /* 0x00001804140075b4 */ /* 0x0005e20008009000 */
[----:B------:R3:W-:Y:S01]  /*40b0*/  SYNCS.ARRIVE.TRANS64 RZ, [R26+URZ], R21 ;  /* 0x000000151aff79a7 */ /* 0x0007e200080000ff */
[----:B------:R-:W4:Y:S01]  /*40c0*/  SYNCS.PHASECHK.TRANS64.TRYWAIT P1, [R22+URZ+0x30], R9 ;  /* 0x00003009160075a7 */ /* 0x000f2200080211ff */
[----:B---3--:R-:W-:Y:S01]  /*40d0*/  IMAD R21, R7, 0x4000, R2 ;  /* 0x0000400007157824 */ /* 0x008fe200078e0202 */
[----:B--2-4-:R-:W-:Y:S06]  /*40e0*/  @!P1 BRA `(.L_x_50) ;  /* 0x0000002800d09947 */ /* 0x014fec0003800000 */
.L_x_119:
        /* <DEDUP_REMOVED lines=18> */
[----:B-1----:R-:W-:Y:S01]  /*4210*/  SEL R26, RZ, 0x1, P0 ;  /* 0x00000001ff1a7807 */ /* 0x002fe20000000000 */
        /* <DEDUP_REMOVED lines=12> */
[----:B-1-3--:R-:W-:Y:S05]  /*42e0*/  @!P1 BRA `(.L_x_51) ;  /* 0x00000028006c9947 */ /* 0x00afea0003800000 */
.L_x_121:
        /* <DEDUP_REMOVED lines=11> */
[--C-:B------:R-:W-:Y:S01]  /*43a0*/  IMAD R0, R9, 0x3800, R2.reuse ;  /* 0x0000380009007824 */ /* 0x100fe200078e0202 */
[----:B------:R-:W-:Y:S01]  /*43b0*/  R2UR UR12, R16 ;  /* 0x00000000100c72ca */ /* 0x000fe200000e0000 */
[----:B------:R-:W-:Y:S01]  /*43c0*/  UIADD3 UR8, UPT, UPT, UR8, 0x4000, URZ ;  /* 0x0000400008087890 */ /* 0x000fe2000fffe0ff */
[----:B------:R-:W-:Y:S01]  /*43d0*/  R2UR UR13, R17 ;  /* 0x00000000110d72ca */ /* 0x000fe200000e0000 */
[----:B------:R-:W-:Y:S01]  /*43e0*/  UIADD3 UR4, UPT, UPT, UR4, 0x1c000, URZ ;  /* 0x0001c00004047890 */ /* 0x000fe2000fffe0ff */
[----:B------:R-:W-:Y:S01]  /*43f0*/  R2UR UR7, R3 ;  /* 0x00000000030772ca */ /* 0x000fe200000e0000 */
[----:B------:R-:W-:Y:S01]  /*4400*/  UMOV UR5, UR9 ;  /* 0x0000000900057c82 */ /* 0x000fe20008000000 */
[----:B--2---:R-:W-:Y:S04]  /*4410*/  SEL R22, RZ, 0x1, P0 ;  /* 0x00000001ff167807 */ /* 0x004fe80000000000 */
[----:B------:R-:W-:Y:S01]  /*4420*/  LOP3.LUT R27, R27, R22, RZ, 0x3c, !PT ;  /* 0x000000161b1b7212 */ /* 0x000fe200078e3cff */
[----:B------:R2:W-:Y:S03]  /*4430*/  UTMALDG.2D [UR8], [UR16], desc[UR14] ;  /* 0x00000e08100075b4 */ /* 0x0005e60008009000 */
[----:B------:R-:W-:Y:S03]  /*4440*/  LOP3.LUT R7, R27, 0x1, RZ, 0x3c, !PT ;  /* 0x000000011b077812 */ /* 0x000fe600078e3cff */
[----:B------:R2:W-:Y:S01]  /*4450*/  UTMALDG.2D [UR4], [UR12], desc[UR14] ;  /* 0x00000e040c0075b4 */ /* 0x0005e20008009000 */
[----:B------:R2:W-:Y:S01]  /*4460*/  SYNCS.ARRIVE.TRANS64 RZ, [R24+URZ], R15 ;  /* 0x0000000f18ff79a7 */ /* 0x0005e200080000ff */
[----:B-1----:R-:W-:Y:S02]  /*4470*/  IMAD.U32 R5, R7, -0x80000000, RZ ;  /* 0x8000000007057824 */ /* 0x002fe400078e00ff */
[----:B------:R-:W-:Y:S02]  /*4480*/  IMAD R7, R9, 0x4000, R2 ;  /* 0x0000400009077824 */ /* 0x000fe400078e0202 */
[----:B------:R-:W1:Y:S02]  /*4490*/  SYNCS.PHASECHK.TRANS64.TRYWAIT P0, [R4+URZ+0x30], R5 ;  /* 0x00003005040075a7 */ /* 0x000e6400080011ff */
[----:B-12---:R-:W-:Y:S05]  /*44a0*/  @!P0 BRA `(.L_x_52) ;  /* 0x0000002800188947 */ /* 0x006fea0003800000 */
.L_x_123:
        /* <DEDUP_REMOVED lines=9> */
[----:B------:R-:W-:Y:S01]  /*4540*/  VIADD R7, R9, 0x1 ;  /* 0x0000000109077836 */ /* 0x000fe20000000000 */
[----:B------:R-:W-:Y:S01]  /*4550*/  R2UR UR9, R4 ;  /* 0x00000000040972ca */ /* 0x000fe200000e0000 */
[----:B------:R-:W-:Y:S01]  /*4560*/  VIADD R8, R8, 0x1 ;  /* 0x0000000108087836 */ /* 0x000fe20000000000 */
[----:B------:R-:W-:Y:S01]  /*4570*/  R2UR UR12, R16 ;  /* 0x00000000100c72ca */ /* 0x000fe200000e0000 */
[----:B------:R-:W-:Y:S01]  /*4580*/  UIADD3 UR8, UPT, UPT, UR8, 0x4000, URZ ;  /* 0x0000400008087890 */ /* 0x000fe2000fffe0ff */
[----:B------:R-:W-:Y:S01]  /*4590*/  R2UR UR13, R17 ;  /* 0x00000000110d72ca */ /* 0x000fe200000e0000 */
[----:B------:R-:W-:Y:S01]  /*45a0*/  UIADD3 UR4, UPT, UPT, UR4, 0x1c000, URZ ;  /* 0x0001c00004047890 */ /* 0x000fe2000fffe0ff */
[----:B------:R-:W-:Y:S02]  /*45b0*/  R2UR UR7, R3 ;  /* 0x00000000030772ca */ /* 0x000fe400000e0000 */
[----:B------:R-:W-:Y:S04]  /*45c0*/  ISETP.NE.AND P0, PT, R9, 0x5, PT ;  /* 0x000000050900780c */ /* 0x000fe80003f05270 */
[----:B------:R-:W-:Y:S01]  /*45d0*/  SEL R7, R7, RZ, P0 ;  /* 0x000000ff07077207 */ /* 0x000fe20000000000 */
[----:B------:R2:W-:Y:S01]  /*45e0*/  UTMALDG.2D [UR8], [UR16], desc[UR14] ;  /* 0x00000e08100075b4 */ /* 0x0005e20008009000 */
[----:B------:R-:W-:Y:S01]  /*45f0*/  UMOV UR5, UR9 ;  /* 0x0000000900057c82 */ /* 0x000fe20008000000 */
[----:B------:R-:W-:Y:S02]  /*4600*/  ISETP.NE.AND P0, PT, R8, 0x1, PT ;  /* 0x000000010800780c */ /* 0x000fe40003f05270 */
[----:B------:R-:W-:Y:S02]  /*4610*/  ISETP.NE.AND P1, PT, R7, RZ, PT ;  /* 0x000000ff0700720c */ /* 0x000fe40003f25270 */
[----:B------:R2:W-:Y:S01]  /*4620*/  UTMALDG.2D [UR4], [UR12], desc[UR14] ;  /* 0x00000e040c0075b4 */ /* 0x0005e20008009000 */
[----:B------:R3:W-:Y:S02]  /*4630*/  SYNCS.ARRIVE.TRANS64 RZ, [R4+URZ], R15 ;  /* 0x0000000f04ff79a7 */ /* 0x0007e400080000ff */
[----:B-1-3--:R-:W-:Y:S04]  /*4640*/  SEL R4, RZ, 0x1, P1 ;  /* 0x00000001ff047807 */ /* 0x00afe80000800000 */
[----:B------:R-:W-:Y:S02]  /*4650*/  LOP3.LUT R3, R27, R4, RZ, 0x3c, !PT ;  /* 0x000000041b037212 */ /* 0x000fe400078e3cff */
[----:B--2---:R-:W-:Y:S05]  /*4660*/  @!P0 EXIT ;  /* 0x000000000000894d */ /* 0x004fea0003800000 */
[----:B------:R-:W-:Y:S02]  /*4670*/  IADD3 R12, PT, PT, R12, 0x8e, RZ ;  /* 0x0000008e0c0c7810 */ /* 0x000fe40007ffe0ff */
[----:B------:R-:W-:Y:S01]  /*4680*/  IADD3 R6, PT, PT, R6, 0x8e, RZ ;  /* 0x0000008e06067810 */ /* 0x000fe20007ffe0ff */
[----:B------:R-:W-:Y:S06]  /*4690*/  BRA `(.L_x_53) ;  /* 0xffffffd800507947 */ /* 0x000fec000383ffff */
.L_x_23:
[----:B------:R-:W-:-:S04]  /*46a0*/  LOP3.LUT R2, R21, 0xfffffffc, RZ, 0xc0, !PT ;  /* 0xfffffffc15027812 */ /* 0x000fc800078ec0ff */
[----:B------:R-:W-:-:S13]  /*46b0*/  ISETP.NE.AND P0, PT, R2, 0x4, PT ;  /* 0x000000040200780c */ /* 0x000fda0003f05270 */
[----:B-1----:R-:W-:Y:S05]  /*46c0*/  @P0 EXIT ;  /* 0x000000000000094d */ /* 0x002fea0003800000 */
[----:B------:R-:W1:Y:S01]  /*46d0*/  S2R R2, SR_CgaCtaId ;  /* 0x0000000000027919 */ /* 0x000e620000008800 */
[----:B------:R-:W-:-:S04]  /*46e0*/  MOV R5, 0x400 ;  /* 0x0000040000057802 */ /* 0x000fc80000000f00 */
[----:B-1----:R-:W-:-:S05]  /*46f0*/  LEA R2, R2, R5, 0x18 ;  /* 0x0000000502027211 */ /* 0x002fca00078ec0ff */
[----:B------:R-:W1:Y:S02]  /*4700*/  LDS R4, [R2+0x334b0] ;  /* 0x0334b00002047984 */ /* 0x000e640000000800 */
[----:B-1----:R-:W-:-:S13]  /*4710*/  ISETP.NE.AND P0, PT, R4, RZ, PT ;  /* 0x000000ff0400720c */ /* 0x002fda0003f05270 */
[----:B------:R-:W-:Y:S05]  /*4720*/  @!P0 BRA `(.L_x_54) ;  /* 0x0000000000048947 */ /* 0x000fea0003800000 */
[----:B------:R-:W-:Y:S05]  /*4730*/  BPT.TRAP 0x1 ;  /* 0x000000040000795c */ /* 0x000fea0000300000 */
.L_x_54:
[----:B------:R-:W1:Y:S01]  /*4740*/  S2UR UR4, SR_CTAID.X ;  /* 0x00000000000479c3 */ /* 0x000e620000002500 */
[----:B------:R-:W-:Y:S02]  /*4750*/  IADD3 R21, PT, PT, R21, -0x4, RZ ;  /* 0xfffffffc15157810 */ /* 0x000fe40007ffe0ff */
[----:B-1----:R-:W-:-:S13]  /*4760*/  ISETP.LE.U32.AND P0, PT, R3, UR4, PT ;  /* 0x0000000403007c0c */ /* 0x002fda000bf03070 */
[----:B------:R-:W-:Y:S05]  /*4770*/  @P0 BRA `(.L_x_55) ;  /* 0x0000001800b80947 */ /* 0x000fea0003800000 */
[----:B------:R-:W-:Y:S01]  /*4780*/  IMAD.U32 R31, RZ, RZ, UR4 ;  /* 0x00000004ff1f7e24 */ /* 0x000fe2000f8e00ff */
[----:B------:R-:W-:Y:S01]  /*4790*/  MOV R22, 0xffffffff ;  /* 0xffffffff00167802 */ /* 0x000fe20000000f00 */
[----:B------:R-:W-:Y:S02]  /*47a0*/  IMAD.SHL.U32 R0, R0, 0x4, RZ ;  /* 0x0000000400007824 */ /* 0x000fe400078e00ff */
[----:B------:R-:W-:Y:S01]  /*47b0*/  IMAD.SHL.U32 R32, R21, 0x800, RZ ;  /* 0x0000080015207824 */ /* 0x000fe200078e00ff */
[----:B------:R-:W-:Y:S01]  /*47c0*/  LOP3.LUT R24, RZ, R31, RZ, 0x33, !PT ;  /* 0x0000001fff187212 */ /* 0x000fe200078e33ff */
[C---:B------:R-:W-:Y:S01]  /*47d0*/  VIADD R28, R0.reuse, 0x1 ;  /* 0x00000001001c7836 */ /* 0x040fe20000000000 */
[----:B------:R-:W-:Y:S01]  /*47e0*/  SHF.R.U32.HI R30, RZ, 0x3, R0 ;  /* 0x00000003ff1e7819 */ /* 0x000fe20000011600 */
[C---:B------:R-:W-:Y:S01]  /*47f0*/  VIADD R4, R0.reuse, 0x2 ;  /* 0x0000000200047836 */ /* 0x040fe20000000000 */
[----:B------:R-:W-:Y:S01]  /*4800*/  IADD3 R26, PT, PT, R0, 0x3, RZ ;  /* 0x00000003001a7810 */ /* 0x000fe20007ffe0ff */
[----:B------:R-:W-:Y:S01]  /*4810*/  IMAD.IADD R24, R3, 0x1, R24 ;  /* 0x0000000103187824 */ /* 0x000fe200078e0218 */
[----:B------:R-:W-:Y:S01]  /*4820*/  LOP3.LUT R3, R30, 0x3, RZ, 0xc0, !PT ;  /* 0x000000031e037812 */ /* 0x000fe200078ec0ff */
[----:B------:R-:W-:Y:S01]  /*4830*/  IMAD.MOV.U32 R23, RZ, RZ, RZ ;  /* 0x000000ffff177224 */ /* 0x000fe200078e00ff */
[----:B------:R-:W-:Y:S01]  /*4840*/  PRMT R25, R31, 0x7610, R25 ;  /* 0x000076101f197816 */ /* 0x000fe20000000019 */
[----:B------:R-:W-:Y:S01]  /*4850*/  IMAD.HI.U32 R24, R24, -0x193d4bb7, RZ ;  /* 0xe6c2b44918187827 */ /* 0x000fe200078e00ff */
[----:B------:R-:W-:-:S02]  /*4860*/  LOP3.LUT R28, R3, 0x5, R28, 0x78, !PT ;  /* 0x00000005031c7812 */ /* 0x000fc400078e781c */
[C---:B------:R-:W-:Y:S02]  /*4870*/  LOP3.LUT R27, R3.reuse, 0x6, R4, 0x78, !PT ;  /* 0x00000006031b7812 */ /* 0x040fe400078e7804 */
[----:B------:R-:W-:Y:S02]  /*4880*/  SHF.R.U32.HI R24, RZ, 0x7, R24 ;  /* 0x00000007ff187819 */ /* 0x000fe40000011618 */
[C---:B------:R-:W-:Y:S02]  /*4890*/  LOP3.LUT R29, R3.reuse, 0x4, R0, 0xf8, !PT ;  /* 0x00000004031d7812 */ /* 0x040fe400078ef800 */
[----:B------:R-:W-:Y:S01]  /*48a0*/  LOP3.LUT R26, R3, 0x7, R26, 0x78, !PT ;  /* 0x00000007031a7812 */ /* 0x000fe200078e781a */
[----:B------:R-:W-:-:S07]  /*48b0*/  IMAD.MOV R24, RZ, RZ, -R24 ;  /* 0x000000ffff187224 */ /* 0x000fce00078e0a18 */
.L_x_78:
[----:B------:R-:W-:Y:S01]  /*48c0*/  VIADD R22, R22, 0x1 ;  /* 0x0000000116167836 */ /* 0x000fe20000000000 */
[----:B------:R-:W-:Y:S05]  /*48d0*/  YIELD ;  /* 0x0000000000007946 */ /* 0x000fea0003800000 */
[----:B--2---:R-:W-:Y:S01]  /*48e0*/  IMAD.SHL.U32 R3, R22, 0x8, RZ ;  /* 0x0000000816037824 */ /* 0x004fe200078e00ff */
[----:B------:R-:W-:Y:S01]  /*48f0*/  SHF.R.U32.HI R4, RZ, 0x1, R22 ;  /* 0x00000001ff047819 */ /* 0x000fe20000011616 */
[----:B------:R-:W-:Y:S01]  /*4900*/  VIADD R24, R24, 0x1 ;  /* 0x0000000118187836 */ /* 0x000fe20000000000 */
[----:B------:R-:W-:Y:S02]  /*4910*/  SHF.R.U32.HI R35, RZ, 0x5, R31 ;  /* 0x00000005ff237819 */ /* 0x000fe4000001161f */
[----:B------:R-:W-:-:S02]  /*4920*/  LOP3.LUT R3, R3, 0x8, RZ, 0xc0, !PT ;  /* 0x0000000803037812 */ /* 0x000fc400078ec0ff */
[----:B------:R-:W-:Y:S02]  /*4930*/  LOP3.LUT R4, R4, 0x1, RZ, 0xc0, !PT ;  /* 0x0000000104047812 */ /* 0x000fe400078ec0ff */
[----:B------:R-:W-:Y:S01]  /*4940*/  ISETP.NE.AND P1, PT, R21, RZ, PT ;  /* 0x000000ff1500720c */ /* 0x000fe20003f25270 */
[----:B------:R-:W-:Y:S01]  /*4950*/  IMAD.IADD R3, R2, 0x1, R3 ;  /* 0x0000000102037824 */ /* 0x000fe200078e0203 */
[----:B------:R-:W-:Y:S01]  /*4960*/  ISETP.NE.AND P0, PT, R24, 0x1, PT ;  /* 0x000000011800780c */ /* 0x000fe20003f05270 */
[----:B------:R-:W-:Y:S01]  /*4970*/  IMAD.U32 R4, R4, -0x80000000, RZ ;  /* 0x8000000004047824 */ /* 0x000fe200078e00ff */
[----:B------:R-:W-:-:S03]  /*4980*/  LOP3.LUT R35, R35, 0x7fffff0, RZ, 0xc0, !PT ;  /* 0x07fffff023237812 */ /* 0x000fc600078ec0ff */
[----:B------:R-:W1:Y:S02]  /*4990*/  SYNCS.PHASECHK.TRANS64.TRYWAIT P2, [R3+URZ+0x33490], R4 ;  /* 0x03349004030075a7 */ /* 0x000e6400080411ff */
[----:B-1----:R-:W-:Y:S06]  /*49a0*/  @!P2 BRA `(.L_x_56) ;  /* 0x0000002000f4a947 */ /* 0x002fec0003800000 */
.L_x_125:
[----:B------:R-:W-:Y:S01]  /*49b0*/  NOP ;  /* 0x0000000000007918 */ /* 0x000fe20000000000 */
[----:B------:R-:W-:Y:S02]  /*49c0*/  LOP3.LUT R34, R25, 0x1ff, RZ, 0xc0, !PT ;  /* 0x000001ff19227812 */ /* 0x000fe400078ec0ff */
[----:B------:R-:W-:Y:S02]  /*49d0*/  LOP3.LUT R6, R22, 0x1, RZ, 0xc0, !PT ;  /* 0x0000000116067812 */ /* 0x000fe400078ec0ff */
[----:B------:R-:W-:Y:S01]  /*49e0*/  VIADDMNMX.U32 R39, R20, -R35, 0x10, PT ;  /* 0x0000001014277446 */ /* 0x000fe20003800823 */
[----:B------:R-:W-:Y:S05]  /*49f0*/  @P1 BRA `(.L_x_57) ;  /* 0x0000000000041947 */ /* 0x000fea0003800000 */
[----:B------:R-:W-:-:S04]  /*4a00*/  DEPBAR.LE SB0, 0x1 ;  /* 0x000080400000791a */ /* 0x000fc80000000000 */
.L_x_57:
[----:B------:R-:W-:Y:S02]  /*4a10*/  MOV R4, 0x4a30 ;  /* 0x00004a3000047802 */ /* 0x000fe40000000f00 */
[----:B-1----:R-:W-:Y:S05]  /*4a20*/  CALL.REL.NOINC `($__internal_3_$__cuda_sm20_div_u16) ;  /* 0x0000002400107944 */ /* 0x002fea0003c00000 */
[----:B------:R-:W-:Y:S05]  /*4a30*/  WARPSYNC.ALL ;  /* 0x0000000000007948 */ /* 0x000fea0003800000 */
[----:B------:R-:W-:Y:S01]  /*4a40*/  NOP ;  /* 0x0000000000007918 */ /* 0x000fe20000000000 */
[----:B------:R-:W-:Y:S02]  /*4a50*/  ISETP.NE.AND P1, PT, R21, RZ, PT ;  /* 0x000000ff1500720c */ /* 0x000fe40003f25270 */
[----:B------:R-:W-:Y:S01]  /*4a60*/  R2UR UR7, R6 ;  /* 0x00000000060772ca */ /* 0x000fe200000e0000 */
[----:B------:R-:W-:Y:S01]  /*4a70*/  BAR.SYNC.DEFER_BLOCKING 0x8, 0x80 ;  /* 0x0202000000007b1d */ /* 0x000fe20000010000 */
[----:B------:R-:W-:Y:S01]  /*4a80*/  IMAD R33, R23, 0x2000, R32 ;  /* 0x0000200017217824 */ /* 0x000fe200078e0220 */
[----:B------:R-:W-:-:S02]  /*4a90*/  PRMT R40, R0, 0x9910, RZ ;  /* 0x0000991000287816 */ /* 0x000fc400000000ff */
[----:B------:R-:W-:Y:S01]  /*4aa0*/  LOP3.LUT R0, R0, 0xffff, RZ, 0xc0, !PT ;  /* 0x0000ffff00007812 */ /* 0x000fe200078ec0ff */
[----:B------:R-:W-:-:S04]  /*4ab0*/  IMAD R33, R30, 0x80, R33 ;  /* 0x000000801e217824 */ /* 0x000fc800078e0221 */
[----:B------:R-:W-:Y:S02]  /*4ac0*/  IMAD R37, R29, 0x10, R33 ;  /* 0x000000101d257824 */ /* 0x000fe400078e0221 */
[----:B------:R-:W-:Y:S01]  /*4ad0*/  IMAD R0, R0, 0xe0, RZ ;  /* 0x000000e000007824 */ /* 0x000fe200078e02ff */
[----:B------:R-:W-:-:S09]  /*4ae0*/  UIMAD UR7, UR7, 0xe0, URZ ;  /* 0x000000e0070778a4 */ /* 0x000fd2000f8e02ff */
[----:B------:R-:W1:Y:S01]  /*4af0*/  LDTM.x8 R12, tmem[UR7] ;  /* 0x00000007000c79ee */ /* 0x000e6200081c0000 */
[----:B------:R-:W-:Y:S01]  /*4b00*/  NOP ;  /* 0x0000000000007918 */ /* 0x000fe20000000000 */
[----:B-1----:R-:W1:Y:S01]  /*4b10*/  LDTM.x8 R4, tmem[UR7+0x8] ;  /* 0x00000807000479ee */ /* 0x002e6200081c0000 */
[----:B------:R-:W-:Y:S02]  /*4b20*/  F2FP.BF16.F32.PACK_AB R12, R13, R12 ;  /* 0x0000000c0d0c723e */ /* 0x000fe400000010ff */
[----:B------:R-:W-:Y:S02]  /*4b30*/  F2FP.BF16.F32.PACK_AB R13, R15, R14 ;  /* 0x0000000e0f0d723e */ /* 0x000fe400000010ff */
[----:B------:R-:W-:Y:S01]  /*4b40*/  F2FP.BF16.F32.PACK_AB R14, R17, R16 ;  /* 0x00000010110e723e */ /* 0x000fe200000010ff */
[----:B------:R-:W-:Y:S01]  /*4b50*/  IMAD.IADD R16, R2, 0x1, R37 ;  /* 0x0000000102107824 */ /* 0x000fe200078e0225 */
[----:B------:R-:W-:Y:S02]  /*4b60*/  F2FP.BF16.F32.PACK_AB R15, R19, R18 ;  /* 0x00000012130f723e */ /* 0x000fe400000010ff */
[----:B-1----:R-:W-:Y:S01]  /*4b70*/  F2FP.BF16.F32.PACK_AB R37, R7, R6 ;  /* 0x000000060725723e */ /* 0x002fe200000010ff */
[----:B------:R-:W-:Y:S01]  /*4b80*/  IMAD R7, R28, 0x10, R33 ;  /* 0x000000101c077824 */ /* 0x000fe200078e0221 */
[----:B------:R-:W-:Y:S01]  /*4b90*/  F2FP.BF16.F32.PACK_AB R36, R5, R4 ;  /* 0x000000040524723e */ /* 0x000fe200000010ff */
[----:B------:R1:W-:Y:S01]  /*4ba0*/  STS.128 [R16], R12 ;  /* 0x0000000c10007388 */ /* 0x0003e20000000c00 */
[----:B------:R-:W-:Y:S01]  /*4bb0*/  PRMT R5, R39, 0x9910, RZ ;  /* 0x0000991027057816 */ /* 0x000fe200000000ff */
[----:B------:R-:W-:Y:S01]  /*4bc0*/  IMAD.IADD R42, R2, 0x1, R7 ;  /* 0x00000001022a7824 */ /* 0x000fe200078e0207 */
[----:B------:R-:W-:Y:S01]  /*4bd0*/  F2FP.BF16.F32.PACK_AB R38, R9, R8 ;  /* 0x000000080926723e */ /* 0x000fe200000010ff */
[----:B------:R-:W-:Y:S01]  /*4be0*/  NOP ;  /* 0x0000000000007918 */ /* 0x000fe20000000000 */
[----:B------:R-:W-:Y:S01]  /*4bf0*/  F2FP.BF16.F32.PACK_AB R39, R11, R10 ;  /* 0x0000000a0b27723e */ /* 0x000fe200000010ff */
[----:B------:R-:W-:-:S04]  /*4c00*/  IMAD R40, R40, R5, RZ ;  /* 0x0000000528287224 */ /* 0x000fc800078e02ff */
[----:B------:R2:W-:Y:S01]  /*4c10*/  STS.128 [R42], R36 ;  /* 0x000000242a007388 */ /* 0x0005e20000000c00 */
[----:B------:R-:W-:-:S05]  /*4c20*/  IMAD.MOV R40, RZ, RZ, -R40 ;  /* 0x000000ffff287224 */ /* 0x000fca00078e0a28 */
[----:B------:R-:W-:-:S05]  /*4c30*/  PRMT R41, R40, 0x7710, RZ ;  /* 0x0000771028297816 */ /* 0x000fca00000000ff */
[----:B------:R-:W-:-:S05]  /*4c40*/  IMAD.IADD R34, R34, 0x1, R41 ;  /* 0x0000000122227824 */ /* 0x000fca00078e0229 */
[----:B------:R-:W-:Y:S01]  /*4c50*/  LOP3.LUT R34, R34, 0xffff, RZ, 0xc0, !PT ;  /* 0x0000ffff22227812 */ /* 0x000fe200078ec0ff */
[----:B-1----:R-:W1:Y:S01]  /*4c60*/  LDTM.x8 R12, tmem[UR7+0x10] ;  /* 0x00001007000c79ee */ /* 0x002e6200081c0000 */
[----:B------:R-:W-:Y:S01]  /*4c70*/  NOP ;  /* 0x0000000000007918 */ /* 0x000fe20000000000 */
[----:B-1----:R-:W1:Y:S02]  /*4c80*/  LDTM.x8 R4, tmem[UR7+0x18] ;  /* 0x00001807000479ee */ /* 0x002e6400081c0000 */
[----:B------:R-:W-:Y:S01]  /*4c90*/  IMAD.IADD R35, R35, 0x1, R34 ;  /* 0x0000000123237824 */ /* 0x000fe200078e0222 */
[----:B------:R-:W-:Y:S02]  /*4ca0*/  F2FP.BF16.F32.PACK_AB R12, R13, R12 ;  /* 0x0000000c0d0c723e */ /* 0x000fe400000010ff */
[----:B------:R-:W-:Y:S02]  /*4cb0*/  F2FP.BF16.F32.PACK_AB R13, R15, R14 ;  /* 0x0000000e0f0d723e */ /* 0x000fe400000010ff */
[----:B------:R-:W-:Y:S01]  /*4cc0*/  F2FP.BF16.F32.PACK_AB R14, R17, R16 ;  /* 0x00000010110e723e */ /* 0x000fe200000010ff */
[--C-:B------:R-:W-:Y:S01]  /*4cd0*/  IMAD R17, R27, 0x10, R33.reuse ;  /* 0x000000101b117824 */ /* 0x100fe200078e0221 */
[----:B-1----:R-:W-:Y:S01]  /*4ce0*/  F2FP.BF16.F32.PACK_AB R4, R5, R4 ;  /* 0x000000040504723e */ /* 0x002fe200000010ff */
[----:B------:R-:W-:Y:S01]  /*4cf0*/  IMAD R33, R26, 0x10, R33 ;  /* 0x000000101a217824 */ /* 0x000fe200078e0221 */
[----:B------:R-:W-:Y:S01]  /*4d00*/  F2FP.BF16.F32.PACK_AB R15, R19, R18 ;  /* 0x00000012130f723e */ /* 0x000fe200000010ff */
[----:B------:R-:W-:Y:S01]  /*4d10*/  IMAD.IADD R17, R2, 0x1, R17 ;  /* 0x0000000102117824 */ /* 0x000fe200078e0211 */
[----:B------:R-:W-:-:S02]  /*4d20*/  F2FP.BF16.F32.PACK_AB R5, R7, R6 ;  /* 0x000000060705723e */ /* 0x000fc400000010ff */
[----:B------:R-:W-:Y:S01]  /*4d30*/  F2FP.BF16.F32.PACK_AB R6, R9, R8 ;  /* 0x000000080906723e */ /* 0x000fe200000010ff */
[----:B------:R-:W-:Y:S01]  /*4d40*/  IMAD.IADD R8, R2, 0x1, R33 ;  /* 0x0000000102087824 */ /* 0x000fe200078e0221 */
[----:B------:R-:W-:Y:S01]  /*4d50*/  F2FP.BF16.F32.PACK_AB R7, R11, R10 ;  /* 0x0000000a0b07723e */ /* 0x000fe200000010ff */
[----:B------:R2:W-:Y:S01]  /*4d60*/  STS.128 [R17], R12 ;  /* 0x0000000c11007388 */ /* 0x0005e20000000c00 */
[----:B------:R-:W-:Y:S01]  /*4d70*/  NOP ;  /* 0x0000000000007918 */ /* 0x000fe20000000000 */
[----:B------:R-:W-:Y:S02]  /*4d80*/  IMAD.SHL.U32 R33, R35, 0x80, RZ ;  /* 0x0000008023217824 */ /* 0x000fe400078e00ff */
[----:B------:R2:W-:Y:S01]  /*4d90*/  STS.128 [R8], R4 ;  /* 0x0000000408007388 */ /* 0x0005e20000000c00 */
[----:B------:R1:W-:Y:S06]  /*4da0*/  MEMBAR.ALL.CTA ;  /* 0x0000000000007992 */ /* 0x0003ec0000008000 */
[----:B-1----:R-:W1:Y:S02]  /*4db0*/  FENCE.VIEW.ASYNC.S ;  /* 0x00000000000073c6 */ /* 0x002e640000000000 */
[----:B-1----:R-:W-:Y:S06]  /*4dc0*/  BAR.SYNC.DEFER_BLOCKING 0x8, 0x80 ;  /* 0x0202000000007b1d */ /* 0x002fec0000010000 */
[----:B------:R-:W-:Y:S05]  /*4dd0*/  @P1 BRA `(.L_x_58) ;  /* 0x0000000000381947 */ /* 0x000fea0003800000 */
[----:B------:R-:W-:Y:S01]  /*4de0*/  ELECT P2, URZ, PT ;  /* 0x0000000000ff782f */ /* 0x000fe20003840000 */
[----:B------:R-:W-:-:S12]  /*4df0*/  BSSY.RECONVERGENT B0, `(.L_x_58) ;  /* 0x000000c000007945 */ /* 0x000fd80003800200 */
[----:B------:R-:W-:Y:S05]  /*4e00*/  @!P2 BRA `(.L_x_59) ;  /* 0x000000000028a947 */ /* 0x000fea0003800000 */
[----:B------:R-:W1:Y:S01]  /*4e10*/  LDCU.64 UR8, c[0x0][0x348] ;  /* 0x00006900ff0877ac */ /* 0x000e620008000a00 */
[----:B------:R-:W-:Y:S02]  /*4e20*/  R2UR UR10, R23 ;  /* 0x00000000170a72ca */ /* 0x000fe400000e0000 */
[----:B------:R-:W-:Y:S02]  /*4e30*/  R2UR UR4, R2 ;  /* 0x00000000020472ca */ /* 0x000fe400000e0000 */
[----:B------:R-:W-:Y:S02]  /*4e40*/  R2UR UR5, R0 ;  /* 0x00000000000572ca */ /* 0x000fe400000e0000 */
[----:B------:R-:W-:-:S09]  /*4e50*/  R2UR UR6, R33 ;  /* 0x00000000210672ca */ /* 0x000fd200000e0000 */
[----:B------:R-:W-:Y:S02]  /*4e60*/  ULEA UR4, UR10, UR4, 0xd ;  /* 0x000000040a047291 */ /* 0x000fe4000f8e68ff */
[----:B-1----:R-:W-:-:S04]  /*4e70*/  UIADD3 UR8, UP0, UPT, UR8, 0x240, URZ ;  /* 0x0000024008087890 */ /* 0x002fc8000ff1e0ff */
[----:B------:R-:W-:-:S09]  /*4e80*/  UIADD3.X UR9, UPT, UPT, URZ, UR9, URZ, UP0, !UPT ;  /* 0x00000009ff097290 */ /* 0x000fd200087fe4ff */
[----:B------:R1:W-:Y:S02]  /*4e90*/  UTMASTG.2D [UR4], [UR8] ;  /* 0x00000004080073b5 */ /* 0x0003e40008008000 */
[----:B-1----:R0:W-:Y:S02]  /*4ea0*/  UTMACMDFLUSH ;  /* 0x00000000000079b7 */ /* 0x0021e40000000000 */
.L_x_59:
[----:B------:R-:W-:Y:S05]  /*4eb0*/  BSYNC.RECONVERGENT B0 ;  /* 0x0000000000007941 */ /* 0x000fea0003800200 */
.L_x_58:
[----:B------:R-:W-:Y:S05]  /*4ec0*/  @P1 BRA `(.L_x_60) ;  /* 0x0000000000041947 */ /* 0x000fea0003800000 */
[----:B------:R-:W-:-:S04]  /*4ed0*/  DEPBAR.LE SB0, 0x1 ;  /* 0x000080400000791a */ /* 0x000fc80000000000 */
.L_x_60:
[----:B------:R-:W-:Y:S01]  /*4ee0*/  BAR.SYNC.DEFER_BLOCKING 0x8, 0x80 ;  /* 0x0202000000007b1d */ /* 0x000fe20000010000 */
[----:B------:R-:W-:-:S04]  /*4ef0*/  LOP3.LUT R53, R23, 0x1, RZ, 0xc0, !PT ;  /* 0x0000000117357812 */ /* 0x000fc800078ec0ff */
[----:B------:R-:W-:Y:S01]  /*4f00*/  LOP3.LUT R23, R53, 0x1, RZ, 0x3c, !PT ;  /* 0x0000000135177812 */ /* 0x000fe200078e3cff */
[----:B--2---:R-:W1:Y:S04]  /*4f10*/  LDTM.x8 R12, tmem[UR7+0x20] ;  /* 0x00002007000c79ee */ /* 0x004e6800081c0000 */
[C---:B------:R-:W-:Y:S02]  /*4f20*/  IMAD R35, R23.reuse, 0x2000, R32 ;  /* 0x0000200017237824 */ /* 0x040fe400078e0220 */
[----:B------:R-:W-:Y:S02]  /*4f30*/  IMAD R50, R23, 0x2000, R2 ;  /* 0x0000200017327824 */ /* 0x000fe400078e0202 */
[----:B------:R-:W-:-:S04]  /*4f40*/  IMAD R34, R30, 0x80, R35 ;  /* 0x000000801e227824 */ /* 0x000fc800078e0223 */
[--C-:B------:R-:W-:Y:S02]  /*4f50*/  IMAD R37, R29, 0x10, R34.reuse ;  /* 0x000000101d257824 */ /* 0x100fe400078e0222 */
[--C-:B------:R-:W-:Y:S02]  /*4f60*/  IMAD R35, R28, 0x10, R34.reuse ;  /* 0x000000101c237824 */ /* 0x100fe400078e0222 */
[C---:B------:R-:W-:Y:S01]  /*4f70*/  IMAD.IADD R37, R2.reuse, 0x1, R37 ;  /* 0x0000000102257824 */ /* 0x040fe200078e0225 */
[----:B------:R-:W-:Y:S01]  /*4f80*/  NOP ;  /* 0x0000000000007918 */ /* 0x000fe20000000000 */
[----:B-1----:R-:W1:Y:S01]  /*4f90*/  LDTM.x8 R4, tmem[UR7+0x28] ;  /* 0x00002807000479ee */ /* 0x002e6200081c0000 */
[----:B------:R-:W-:Y:S02]  /*4fa0*/  IMAD.IADD R35, R2, 0x1, R35 ;  /* 0x0000000102237824 */ /* 0x000fe400078e0223 */
[--C-:B------:R-:W-:Y:S02]  /*4fb0*/  IMAD R39, R27, 0x10, R34.reuse ;  /* 0x000000101b277824 */ /* 0x100fe400078e0222 */
[----:B------:R-:W-:Y:S01]  /*4fc0*/  IMAD R51, R26, 0x10, R34 ;  /* 0x000000101a337824 */ /* 0x000fe200078e0222 */
[----:B------:R-:W-:Y:S01]  /*4fd0*/  F2FP.BF16.F32.PACK_AB R44, R13, R12 ;  /* 0x0000000c0d2c723e */ /* 0x000fe200000010ff */
[C---:B------:R-:W-:Y:S01]  /*4fe0*/  IMAD.IADD R39, R2.reuse, 0x1, R39 ;  /* 0x0000000102277824 */ /* 0x040fe200078e0227 */
[----:B------:R-:W-:Y:S01]  /*4ff0*/  F2FP.BF16.F32.PACK_AB R45, R15, R14 ;  /* 0x0000000e0f2d723e */ /* 0x000fe200000010ff */
[----:B------:R-:W-:Y:S01]  /*5000*/  IMAD.IADD R51, R2, 0x1, R51 ;  /* 0x0000000102337824 */ /* 0x000fe200078e0233 */
[----:B------:R-:W-:-:S02]  /*5010*/  F2FP.BF16.F32.PACK_AB R46, R17, R16 ;  /* 0x00000010112e723e */ /* 0x000fc400000010ff */
[----:B------:R-:W-:-:S05]  /*5020*/  F2FP.BF16.F32.PACK_AB R47, R19, R18 ;  /* 0x00000012132f723e */ /* 0x000fca00000010ff */
[----:B------:R2:W-:Y:S01]  /*5030*/  STS.128 [R37], R44 ;  /* 0x0000002c25007388 */ /* 0x0005e20000000c00 */
[----:B------:R-:W-:Y:S01]  /*5040*/  NOP ;  /* 0x0000000000007918 */ /* 0x000fe20000000000 */
[----:B-1----:R-:W1:Y:S01]  /*5050*/  LDTM.x8 R12, tmem[UR7+0x30] ;  /* 0x00003007000c79ee */ /* 0x002e6200081c0000 */
[----:B------:R-:W-:Y:S02]  /*5060*/  F2FP.BF16.F32.PACK_AB R40, R5, R4 ;  /* 0x000000040528723e */ /* 0x000fe400000010ff */
[----:B------:R-:W-:Y:S02]  /*5070*/  F2FP.BF16.F32.PACK_AB R41, R7, R6 ;  /* 0x000000060729723e */ /* 0x000fe400000010ff */
[----:B------:R-:W-:Y:S02]  /*5080*/  F2FP.BF16.F32.PACK_AB R42, R9, R8 ;  /* 0x00000008092a723e */ /* 0x000fe400000010ff */
        /* <DEDUP_REMOVED lines=10> */
[----:B-1----:R-:W-:Y:S02]  /*5130*/  F2FP.BF16.F32.PACK_AB R4, R5, R4 ;  /* 0x000000040504723e */ /* 0x002fe400000010ff */
[----:B------:R-:W-:Y:S02]  /*5140*/  F2FP.BF16.F32.PACK_AB R5, R7, R6 ;  /* 0x000000060705723e */ /* 0x000fe400000010ff */
[----:B------:R-:W-:Y:S02]  /*5150*/  F2FP.BF16.F32.PACK_AB R6, R9, R8 ;  /* 0x000000080906723e */ /* 0x000fe400000010ff */
[----:B------:R-:W-:-:S05]  /*5160*/  F2FP.BF16.F32.PACK_AB R7, R11, R10 ;  /* 0x0000000a0b07723e */ /* 0x000fca00000010ff */
        /* <DEDUP_REMOVED lines=11> */
[----:B------:R-:W-:-:S09]  /*5220*/  R2UR UR6, R33 ;  /* 0x00000000210672ca */ /* 0x000fd200000e0000 */
[----:B------:R-:W-:Y:S02]  /*5230*/  UIADD3 UR5, UPT, UPT, UR5, 0x20, URZ ;  /* 0x0000002005057890 */ /* 0x000fe4000fffe0ff */
[----:B-1----:R-:W-:-:S04]  /*5240*/  UIADD3 UR8, UP0, UPT, UR8, 0x240, URZ ;  /* 0x0000024008087890 */ /* 0x002fc8000ff1e0ff */
[----:B------:R-:W-:-:S09]  /*5250*/  UIADD3.X UR9, UPT, UPT, URZ, UR9, URZ, UP0, !UPT ;  /* 0x00000009ff097290 */ /* 0x000fd200087fe4ff */
[----:B------:R1:W-:Y:S02]  /*5260*/  UTMASTG.2D [UR4], [UR8] ;  /* 0x00000004080073b5 */ /* 0x0003e40008008000 */
[----:B-1----:R0:W-:Y:S02]  /*5270*/  UTMACMDFLUSH ;  /* 0x00000000000079b7 */ /* 0x0021e40000000000 */
.L_x_63:
[----:B------:R-:W-:Y:S05]  /*5280*/  BSYNC.RECONVERGENT B0 ;  /* 0x0000000000007941 */ /* 0x000fea0003800200 */
.L_x_62:
[----:B------:R-:W-:-:S04]  /*5290*/  DEPBAR.LE SB0, 0x1 ;  /* 0x000080400000791a */ /* 0x000fc80000000000 */
.L_x_61:
[----:B------:R-:W-:Y:S01]  /*52a0*/  BAR.SYNC.DEFER_BLOCKING 0x8, 0x80 ;  /* 0x0202000000007b1d */ /* 0x000fe20000010000 */
[C---:B--2---:R-:W-:Y:S02]  /*52b0*/  IMAD R41, R53.reuse, 0x2000, R32 ;  /* 0x0000200035297824 */ /* 0x044fe400078e0220 */
[----:B------:R-:W-:Y:S02]  /*52c0*/  IMAD R48, R53, 0x2000, R2 ;  /* 0x0000200035307824 */ /* 0x000fe400078e0202 */
[----:B------:R-:W-:Y:S01]  /*52d0*/  IMAD R38, R30, 0x80, R41 ;  /* 0x000000801e267824 */ /* 0x000fe200078e0229 */
[----:B------:R-:W1:Y:S03]  /*52e0*/  LDTM.x8 R12, tmem[UR7+0x40] ;  /* 0x00004007000c79ee */ /* 0x000e6600081c0000 */
[----:B------:R-:W-:-:S04]  /*52f0*/  IMAD R49, R26, 0x10, R38 ;  /* 0x000000101a317824 */ /* 0x000fc800078e0226 */
[C---:B------:R-:W-:Y:S01]  /*5300*/  IMAD.IADD R49, R2.reuse, 0x1, R49 ;  /* 0x0000000102317824 */ /* 0x040fe200078e0231 */
[----:B------:R-:W-:Y:S01]  /*5310*/  NOP ;  /* 0x0000000000007918 */ /* 0x000fe20000000000 */
[----:B-1----:R-:W1:Y:S01]  /*5320*/  LDTM.x8 R4, tmem[UR7+0x48] ;  /* 0x00004807000479ee */ /* 0x002e6200081c0000 */
[----:B------:R-:W-:Y:S01]  /*5330*/  F2FP.BF16.F32.PACK_AB R44, R13, R12 ;  /* 0x0000000c0d2c723e */ /* 0x000fe200000010ff */
[----:B------:R-:W-:Y:S01]  /*5340*/  IMAD R13, R29, 0x10, R38 ;  /* 0x000000101d0d7824 */ /* 0x000fe200078e0226 */
[----:B------:R-:W-:Y:S02]  /*5350*/  F2FP.BF16.F32.PACK_AB R45, R15, R14 ;  /* 0x0000000e0f2d723e */ /* 0x000fe400000010ff */
[----:B------:R-:W-:Y:S01]  /*5360*/  F2FP.BF16.F32.PACK_AB R46, R17, R16 ;  /* 0x00000010112e723e */ /* 0x000fe200000010ff */
[----:B------:R-:W-:Y:S01]  /*5370*/  IMAD.IADD R36, R2, 0x1, R13 ;  /* 0x0000000102247824 */ /* 0x000fe200078e020d */
[----:B------:R-:W-:-:S05]  /*5380*/  F2FP.BF16.F32.PACK_AB R47, R19, R18 ;  /* 0x00000012132f723e */ /* 0x000fca00000010ff */
[----:B------:R2:W-:Y:S01]  /*5390*/  STS.128 [R36], R44 ;  /* 0x0000002c24007388 */ /* 0x0005e20000000c00 */
        /* <DEDUP_REMOVED lines=11> */
[----:B------:R-:W-:Y:S02]  /*5450*/  F2FP.BF16.F32.PACK_AB R12, R13, R12 ;  /* 0x0000000c0d0c723e */ /* 0x000fe400000010ff */
[----:B------:R-:W-:Y:S02]  /*5460*/  F2FP.BF16.F32.PACK_AB R13, R15, R14 ;  /* 0x0000000e0f0d723e */ /* 0x000fe400000010ff */
[----:B------:R-:W-:Y:S01]  /*5470*/  F2FP.BF16.F32.PACK_AB R14, R17, R16 ;  /* 0x00000010110e723e */ /* 0x000fe200000010ff */
[----:B------:R-:W-:Y:S01]  /*5480*/  IMAD R17, R27, 0x10, R38 ;  /* 0x000000101b117824 */ /* 0x000fe200078e0226 */
[----:B------:R-:W-:-:S03]  /*5490*/  F2FP.BF16.F32.PACK_AB R15, R19, R18 ;  /* 0x00000012130f723e */ /* 0x000fc600000010ff */
[----:B------:R-:W-:-:S05]  /*54a0*/  IMAD.IADD R38, R2, 0x1, R17 ;  /* 0x0000000102267824 */ /* 0x000fca00078e0211 */
        /* <DEDUP_REMOVED lines=23> */
.L_x_66:
[----:B------:R-:W-:Y:S05]  /*5620*/  BSYNC.RECONVERGENT B0 ;  /* 0x0000000000007941 */ /* 0x000fea0003800200 */
.L_x_65:
[----:B------:R-:W-:-:S04]  /*5630*/  DEPBAR.LE SB0, 0x1 ;  /* 0x000080400000791a */ /* 0x000fc80000000000 */
.L_x_64:
[----:B------:R-:W-:Y:S06]  /*5640*/  BAR.SYNC.DEFER_BLOCKING 0x8, 0x80 ;  /* 0x0202000000007b1d */ /* 0x000fec0000010000 */
[----:B--2---:R-:W1:Y:S01]  /*5650*/  LDTM.x8 R12, tmem[UR7+0x60] ;  /* 0x00006007000c79ee */ /* 0x004e6200081c0000 */
[----:B------:R-:W-:Y:S01]  /*5660*/  NOP ;  /* 0x0000000000007918 */ /* 0x000fe20000000000 */
[----:B-1----:R-:W1:Y:S01]  /*5670*/  LDTM.x8 R4, tmem[UR7+0x68] ;  /* 0x00006807000479ee */ /* 0x002e6200081c0000 */
[----:B------:R-:W-:Y:S02]  /*5680*/  F2FP.BF16.F32.PACK_AB R44, R13, R12 ;  /* 0x0000000c0d2c723e */ /* 0x000fe400000010ff */
[----:B------:R-:W-:-:S02]  /*5690*/  F2FP.BF16.F32.PACK_AB R45, R15, R14 ;  /* 0x0000000e0f2d723e */ /* 0x000fc400000010ff */
        /* <DEDUP_REMOVED lines=39> */
.L_x_69:
[----:B------:R-:W-:Y:S05]  /*5910*/  BSYNC.RECONVERGENT B0 ;  /* 0x0000000000007941 */ /* 0x000fea0003800200 */
.L_x_68:
[----:B------:R-:W-:-:S04]  /*5920*/  DEPBAR.LE SB0, 0x1 ;  /* 0x000080400000791a */ /* 0x000fc80000000000 */
.L_x_67:
        /* <DEDUP_REMOVED lines=45> */
.L_x_72:
[----:B------:R-:W-:Y:S05]  /*5c00*/  BSYNC.RECONVERGENT B0 ;  /* 0x0000000000007941 */ /* 0x000fea0003800200 */
.L_x_71:
[----:B------:R-:W-:-:S04]  /*5c10*/  DEPBAR.LE SB0, 0x1 ;  /* 0x000080400000791a */ /* 0x000fc80000000000 */
.L_x_70:
        /* <DEDUP_REMOVED lines=45> */
.L_x_75:
[----:B------:R-:W-:Y:S05]  /*5ef0*/  BSYNC.RECONVERGENT B0 ;  /* 0x0000000000007941 */ /* 0x000fea0003800200 */
.L_x_74:
[----:B------:R-:W-:-:S04]  /*5f00*/  DEPBAR.LE SB0, 0x1 ;  /* 0x000080400000791a */ /* 0x000fc80000000000 */
.L_x_73:
[----:B------:R-:W-:Y:S01]  /*5f10*/  BAR.SYNC.DEFER_BLOCKING 0x8, 0x80 ;  /* 0x0202000000007b1d */ /* 0x000fe20000010000 */
[----:B------:R-:W-:-:S05]  /*5f20*/  VIADD R3, R3, 0x334a0 ;  /* 0x000334a003037836 */ /* 0x000fca0000000000 */
[----:B------:R-:W-:Y:S01]  /*5f30*/  PRMT R3, RZ, 0x654, R3 ;  /* 0x00000654ff037816 */ /* 0x000fe20000000003 */
[----:B--2---:R-:W1:Y:S01]  /*5f40*/  LDTM.x8 R12, tmem[UR7+0xc0] ;  /* 0x0000c007000c79ee */ /* 0x004e6200081c0000 */
        /* <DEDUP_REMOVED lines=27> */
[----:B------:R-:W-:Y:S01]  /*6100*/  NOP ;  /* 0x0000000000007918 */ /* 0x000fe20000000000 */
[----:B------:R2:W-:Y:S01]  /*6110*/  SYNCS.ARRIVE.TRANS64.RED.A1T0 RZ, [R3+URZ], RZ ;  /* 0x000000ff03ff79a7 */ /* 0x0005e200081004ff */
        /* <DEDUP_REMOVED lines=16> */
.L_x_77:
[----:B------:R-:W-:Y:S05]  /*6220*/  BSYNC.RECONVERGENT B0 ;  /* 0x0000000000007941 */ /* 0x000fea0003800200 */
.L_x_76:
[----:B------:R-:W-:Y:S02]  /*6230*/  IADD3 R25, PT, PT, R25, 0x8e, RZ ;  /* 0x0000008e19197810 */ /* 0x000fe40007ffe0ff */
[----:B------:R-:W-:Y:S01]  /*6240*/  IADD3 R31, PT, PT, R31, 0x8e, RZ ;  /* 0x0000008e1f1f7810 */ /* 0x000fe20007ffe0ff */
[----:B------:R-:W-:Y:S06]  /*6250*/  @P0 BRA `(.L_x_78) ;  /* 0xffffffe400980947 */ /* 0x000fec000383ffff */
.L_x_55:
[----:B------:R-:W-:-:S13]  /*6260*/  ISETP.NE.AND P0, PT, R21, 0x3, PT ;  /* 0x000000031500780c */ /* 0x000fda0003f05270 */
[----:B------:R-:W-:Y:S05]  /*6270*/  @P0 EXIT ;  /* 0x000000000000094d */ /* 0x000fea0003800000 */
[----:B------:R-:W-:Y:S05]  /*6280*/  WARPSYNC.ALL ;  /* 0x0000000000007948 */ /* 0x000fea0003800000 */
[----:B------:R-:W-:Y:S01]  /*6290*/  NOP ;  /* 0x0000000000007918 */ /* 0x000fe20000000000 */
[----:B------:R-:W1:Y:S01]  /*62a0*/  S2UR UR5, SR_CgaCtaId ;  /* 0x00000000000579c3 */ /* 0x000e620000008800 */
[----:B------:R-:W-:Y:S02]  /*62b0*/  UMOV UR4, 0x50 ;  /* 0x0000005000047882 */ /* 0x000fe40000000000 */
[----:B-1----:R-:W-:-:S09]  /*62c0*/  ULEA UR5, UR5, UR4, 0x18 ;  /* 0x0000000405057291 */ /* 0x002fd2000f8ec0ff */
[----:B------:R-:W1:Y:S02]  /*62d0*/  LDS R2, [UR5] ;  /* 0x00000005ff027984 */ /* 0x000e640008000800 */
[----:B-1----:R-:W-:-:S04]  /*62e0*/  LOP3.LUT R0, R2, 0xffff, RZ, 0xc0, !PT ;  /* 0x0000ffff02007812 */ /* 0x002fc800078ec0ff */
[----:B------:R-:W-:-:S13]  /*62f0*/  ISETP.NE.AND P0, PT, R0, 0xffff, PT ;  /* 0x0000ffff0000780c */ /* 0x000fda0003f05270 */
[----:B------:R-:W-:Y:S05]  /*6300*/  @P0 BRA `(.L_x_79) ;  /* 0x0000000000480947 */ /* 0x000fea0003800000 */
[----:B------:R-:W-:-:S04]  /*6310*/  SHF.R.U32.HI R0, RZ, 0x10, R2 ;  /* 0x00000010ff007819 */ /* 0x000fc80000011602 */
[----:B------:R-:W-:-:S04]  /*6320*/  LOP3.LUT R0, R0, 0x1, RZ, 0xc0, !PT ;  /* 0x0000000100007812 */ /* 0x000fc800078ec0ff */
[----:B------:R-:W-:-:S13]  /*6330*/  ISETP.NE.AND P0, PT, R0, 0x1, PT ;  /* 0x000000010000780c */ /* 0x000fda0003f05270 */
[----:B------:R-:W-:Y:S05]  /*6340*/  @P0 BRA `(.L_x_80) ;  /* 0x00000000002c0947 */ /* 0x000fea0003800000 */
[----:B------:R-:W1:Y:S01]  /*6350*/  S2R R0, SR_LANEID ;  /* 0x0000000000007919 */ /* 0x000e620000000000 */
[----:B------:R-:W-:Y:S01]  /*6360*/  IMAD.MOV.U32 R2, RZ, RZ, -0x20000 ;  /* 0xfffe0000ff027424 */ /* 0x000fe200078e00ff */
[----:B------:R-:W-:Y:S02]  /*6370*/  VOTEU.ANY UR6, UPT, PT ;  /* 0x0000000000067886 */ /* 0x000fe400038e0100 */
[----:B------:R-:W-:Y:S01]  /*6380*/  UFLO.U32 UR6, UR6 ;  /* 0x00000006000672bd */ /* 0x000fe200080e0000 */
[----:B------:R-:W3:Y:S05]  /*6390*/  REDUX UR4, R2 ;  /* 0x00000000020473c4 */ /* 0x000eea0000000000 */
[----:B-1----:R-:W-:-:S02]  /*63a0*/  ISETP.EQ.U32.AND P0, PT, R0, UR6, PT ;  /* 0x0000000600007c0c */ /* 0x002fc4000bf02070 */
[----:B---3--:R-:W-:Y:S01]  /*63b0*/  MOV R0, UR4 ;  /* 0x0000000400007c02 */ /* 0x008fe20008000f00 */
[----:B------:R-:W-:-:S05]  /*63c0*/  UMOV UR4, 0xfffe0000 ;  /* 0xfffe000000047882 */ /* 0x000fca0000000000 */
[----:B------:R1:W-:Y:S05]  /*63d0*/  UTCATOMSWS.AND URZ, UR4 ;  /* 0x0000000400ff79e3 */ /* 0x0003ea0008000000 */
[----:B------:R1:W-:Y:S01]  /*63e0*/  @P0 ATOMS.AND RZ, [UR5], R0 ;  /* 0x00000000ffff098c */ /* 0x0003e2000a800005 */
[----:B------:R-:W-:Y:S05]  /*63f0*/  BRA `(.L_x_81) ;  /* 0x0000000000147947 */ /* 0x000fea0003800000 */
.L_x_80:
[----:B------:R-:W-:Y:S02]  /*6400*/  MOV R2, 0x6420 ;  /* 0x0000642000027802 */ /* 0x000fe40000000f00 */
[----:B--2---:R-:W-:Y:S05]  /*6410*/  CALL.REL.NOINC `($__internal_0_$__cuda_sm10x_tcgen05_guardrail_trap_col_being_dealloced_not_returned_by_alloc) ;  /* 0x0000000800707944 */ /* 0x004fea0003c00000 */
[----:B------:R-:W-:Y:S05]  /*6420*/  BRA `(.L_x_81) ;  /* 0x0000000000087947 */ /* 0x000fea0003800000 */
.L_x_79:
[----:B------:R-:W-:Y:S02]  /*6430*/  MOV R2, 0x6450 ;  /* 0x0000645000027802 */ /* 0x000fe40000000f00 */
[----:B--2---:R-:W-:Y:S05]  /*6440*/  CALL.REL.NOINC `($__internal_2_$__cuda_sm10x_tcgen05_guardrail_trap_unallocated_columns_being_dealloced) ;  /* 0x00000008007c7944 */ /* 0x004fea0003c00000 */
.L_x_81:
[----:B------:R-:W-:Y:S01]  /*6450*/  NOP ;  /* 0x0000000000007918 */ /* 0x000fe20000000000 */
[----:B-1----:R-:W-:Y:S05]  /*6460*/  EXIT ;  /* 0x000000000000794d */ /* 0x002fea0003800000 */
.L_x_13:
[----:B------:R-:W-:-:S07]  /*6470*/  MOV R7, R6 ;  /* 0x0000000600077202 */ /* 0x000fce0000000f00 */
.L_x_82:
[----:B-1----:R1:W2:Y:S02]  /*6480*/  SYNCS.PHASECHK.TRANS64.TRYWAIT P0, [R10+URZ], R7 ;  /* 0x000000070a0075a7 */ /* 0x0022a400080011ff */
[----:B--2---:R-:W-:Y:S05]  /*6490*/  @!P0 NANOSLEEP.SYNCS 0x989680 ;  /* 0x009896800000895d */ /* 0x004fea0003900000 */
[----:B------:R-:W2:Y:S02]  /*64a0*/  @!P0 SYNCS.PHASECHK.TRANS64 P0, [R10+URZ], R7 ;  /* 0x000000070a0085a7 */ /* 0x000ea400080010ff */
[----:B--2---:R-:W-:Y:S05]  /*64b0*/  @!P0 BRA `(.L_x_82) ;  /* 0xfffffffc00f08947 */ /* 0x004fea000383ffff */
[----:B------:R-:W-:Y:S05]  /*64c0*/  BRA `(.L_x_12) ;  /* 0xffffffa000b07947 */ /* 0x000fea000383ffff */
.L_x_16:
[----:B------:R-:W-:-:S07]  /*64d0*/  MOV R3, R2 ;  /* 0x0000000200037202 */ /* 0x000fce0000000f00 */
.L_x_83:
[----:B-1----:R1:W2:Y:S02]  /*64e0*/  SYNCS.PHASECHK.TRANS64.TRYWAIT P0, [R6+URZ], R3 ;  /* 0x00000003060075a7 */ /* 0x0022a400080011ff */
[----:B--2---:R-:W-:Y:S05]  /*64f0*/  @!P0 NANOSLEEP.SYNCS 0x989680 ;  /* 0x009896800000895d */ /* 0x004fea0003900000 */
[----:B------:R-:W2:Y:S02]  /*6500*/  @!P0 SYNCS.PHASECHK.TRANS64 P0, [R6+URZ], R3 ;  /* 0x00000003060085a7 */ /* 0x000ea400080010ff */
[----:B--2---:R-:W-:Y:S05]  /*6510*/  @!P0 BRA `(.L_x_83) ;  /* 0xfffffffc00f08947 */ /* 0x004fea000383ffff */
[----:B------:R-:W-:Y:S05]  /*6520*/  BRA `(.L_x_15) ;  /* 0xffffffa400187947 */ /* 0x000fea000383ffff */
.L_x_24:
[----:B------:R-:W-:-:S07]  /*6530*/  MOV R4, R5 ;  /* 0x0000000500047202 */ /* 0x000fce0000000f00 */
.L_x_84:
[----:B-1----:R1:W2:Y:S02]  /*6540*/  SYNCS.PHASECHK.TRANS64.TRYWAIT P0, [R2+URZ+0x33400], R5 ;  /* 0x03340005020075a7 */ /* 0x0022a400080011ff */
[----:B--2---:R-:W-:Y:S05]  /*6550*/  @!P0 NANOSLEEP.SYNCS 0x989680 ;  /* 0x009896800000895d */ /* 0x004fea0003900000 */
[----:B------:R-:W2:Y:S02]  /*6560*/  @!P0 SYNCS.PHASECHK.TRANS64 P0, [R2+URZ+0x33400], R5 ;  /* 0x03340005020085a7 */ /* 0x000ea400080010ff */
[----:B--2---:R-:W-:Y:S05]  /*6570*/  @!P0 BRA `(.L_x_84) ;  /* 0xfffffffc00f08947 */ /* 0x004fea000383ffff */
[----:B------:R-:W-:Y:S05]  /*6580*/  BRA `(.L_x_85) ;  /* 0xffffffa800507947 */ /* 0x000fea000383ffff */
.L_x_29:
[----:B------:R-:W-:Y:S02]  /*6590*/  MOV R10, UR10 ;  /* 0x0000000a000a7c02 */ /* 0x000fe40008000f00 */
[----:B------:R-:W-:Y:S02]  /*65a0*/  MOV R11, UR10 ;  /* 0x0000000a000b7c02 */ /* 0x000fe40008000f00 */
[----:B------:R-:W-:-:S07]  /*65b0*/  MOV R3, UR8 ;  /* 0x0000000800037c02 */ /* 0x000fce0008000f00 */
.L_x_86:
[----:B-1----:R1:W2:Y:S02]  /*65c0*/  SYNCS.PHASECHK.TRANS64.TRYWAIT P1, [R3+URZ+0x334a0], R11 ;  /* 0x0334a00b030075a7 */ /* 0x0022a400080211ff */
[----:B--2---:R-:W-:Y:S05]  /*65d0*/  @!P1 NANOSLEEP.SYNCS 0x989680 ;  /* 0x009896800000995d */ /* 0x004fea0003900000 */
[----:B------:R-:W2:Y:S02]  /*65e0*/  @!P1 SYNCS.PHASECHK.TRANS64 P1, [R3+URZ+0x334a0], R11 ;  /* 0x0334a00b030095a7 */ /* 0x000ea400080210ff */
[----:B--2---:R-:W-:Y:S05]  /*65f0*/  @!P1 BRA `(.L_x_86) ;  /* 0xfffffffc00f09947 */ /* 0x004fea000383ffff */
[----:B------:R-:W-:Y:S05]  /*6600*/  BRA `(.L_x_87) ;  /* 0xffffffac00f07947 */ /* 0x000fea000383ffff */
.L_x_30:
[----:B------:R-:W-:Y:S02]  /*6610*/  MOV R5, UR14 ;  /* 0x0000000e00057c02 */ /* 0x000fe40008000f00 */
[----:B------:R-:W-:Y:S07]  /*6620*/  MOV R10, R11 ;  /* 0x0000000b000a7202 */ /* 0x000fee0000000f00 */
.L_x_88:
[----:B-1----:R1:W2:Y:S02]  /*6630*/  SYNCS.PHASECHK.TRANS64.TRYWAIT P1, [R5+URZ+0x33460], R11 ;  /* 0x0334600b050075a7 */ /* 0x0022a400080211ff */
[----:B--2---:R-:W-:Y:S05]  /*6640*/  @!P1 NANOSLEEP.SYNCS 0x989680 ;  /* 0x009896800000995d */ /* 0x004fea0003900000 */
[----:B------:R-:W2:Y:S02]  /*6650*/  @!P1 SYNCS.PHASECHK.TRANS64 P1, [R5+URZ+0x33460], R11 ;  /* 0x0334600b050095a7 */ /* 0x000ea400080210ff */
[----:B--2---:R-:W-:Y:S05]  /*6660*/  @!P1 BRA `(.L_x_88) ;  /* 0xfffffffc00f09947 */ /* 0x004fea000383ffff */
[----:B------:R-:W-:Y:S05]  /*6670*/  BRA `(.L_x_89) ;  /* 0xffffffac00fc7947 */ /* 0x000fea000383ffff */
.L_x_32:
[----:B------:R-:W-:Y:S02]  /*6680*/  MOV R3, UR10 ;  /* 0x0000000a00037c02 */ /* 0x000fe40008000f00 */
[----:B------:R-:W-:Y:S07]  /*6690*/  MOV R12, R13 ;  /* 0x0000000d000c7202 */ /* 0x000fee0000000f00 */
.L_x_90:
[----:B-1----:R1:W2:Y:S02]  /*66a0*/  SYNCS.PHASECHK.TRANS64.TRYWAIT P1, [R3+URZ+0x33460], R13 ;  /* 0x0334600d030075a7 */ /* 0x0022a400080211ff */
[----:B--2---:R-:W-:Y:S05]  /*66b0*/  @!P1 NANOSLEEP.SYNCS 0x989680 ;  /* 0x009896800000995d */ /* 0x004fea0003900000 */
[----:B------:R-:W2:Y:S02]  /*66c0*/  @!P1 SYNCS.PHASECHK.TRANS64 P1, [R3+URZ+0x33460], R13 ;  /* 0x0334600d030095a7 */ /* 0x000ea400080210ff */
[----:B--2---:R-:W-:Y:S05]  /*66d0*/  @!P1 BRA `(.L_x_90) ;  /* 0xfffffffc00f09947 */ /* 0x004fea000383ffff */
[----:B------:R-:W-:Y:S05]  /*66e0*/  BRA `(.L_x_91) ;  /* 0xffffffb000d87947 */ /* 0x000fea000383ffff */
.L_x_37:
[----:B------:R-:W-:Y:S07]  /*66f0*/  MOV R16, R17 ;  /* 0x0000001100107202 */ /* 0x000fee0000000f00 */
.L_x_92:
[----:B-1----:R1:W2:Y:S02]  /*6700*/  SYNCS.PHASECHK.TRANS64.TRYWAIT P0, [R26+URZ+0x30], R17 ;  /* 0x000030111a0075a7 */ /* 0x0022a400080011ff */
[----:B--2---:R-:W-:Y:S05]  /*6710*/  @!P0 NANOSLEEP.SYNCS 0x989680 ;  /* 0x009896800000895d */ /* 0x004fea0003900000 */
[----:B------:R-:W2:Y:S02]  /*6720*/  @!P0 SYNCS.PHASECHK.TRANS64 P0, [R26+URZ+0x30], R17 ;  /* 0x000030111a0085a7 */ /* 0x000ea400080010ff */
[----:B--2---:R-:W-:Y:S05]  /*6730*/  @!P0 BRA `(.L_x_92) ;  /* 0xfffffffc00f08947 */ /* 0x004fea000383ffff */
[----:B------:R-:W-:Y:S05]  /*6740*/  BRA `(.L_x_93) ;  /* 0xffffffb8009c7947 */ /* 0x000fea000383ffff */
.L_x_38:
[----:B------:R-:W-:Y:S07]  /*6750*/  MOV R26, R27 ;  /* 0x0000001b001a7202 */ /* 0x000fee0000000f00 */
.L_x_94:
[----:B-1----:R1:W2:Y:S02]  /*6760*/  SYNCS.PHASECHK.TRANS64.TRYWAIT P1, [R28+URZ+0x30], R27 ;  /* 0x0000301b1c0075a7 */ /* 0x0022a400080211ff */
[----:B--2---:R-:W-:Y:S05]  /*6770*/  @!P1 NANOSLEEP.SYNCS 0x989680 ;  /* 0x009896800000995d */ /* 0x004fea0003900000 */
[----:B------:R-:W2:Y:S02]  /*6780*/  @!P1 SYNCS.PHASECHK.TRANS64 P1, [R28+URZ+0x30], R27 ;  /* 0x0000301b1c0095a7 */ /* 0x000ea400080210ff */
[----:B--2---:R-:W-:Y:S05]  /*6790*/  @!P1 BRA `(.L_x_94) ;  /* 0xfffffffc00f09947 */ /* 0x004fea000383ffff */
[----:B------:R-:W-:Y:S05]  /*67a0*/  BRA `(.L_x_95) ;  /* 0xffffffbc00747947 */ /* 0x000fea000383ffff */
.L_x_39:
[-C--:B------:R-:W-:Y:S02]  /*67b0*/  MOV R30, R27.reuse ;  /* 0x0000001b001e7202 */ /* 0x080fe40000000f00 */
[----:B------:R-:W-:Y:S07]  /*67c0*/  MOV R31, R27 ;  /* 0x0000001b001f7202 */ /* 0x000fee0000000f00 */
.L_x_96:
[----:B-1----:R1:W2:Y:S02]  /*67d0*/  SYNCS.PHASECHK.TRANS64.TRYWAIT P1, [R26+URZ+0x30], R31 ;  /* 0x0000301f1a0075a7 */ /* 0x0022a400080211ff */
[----:B--2---:R-:W-:Y:S05]  /*67e0*/  @!P1 NANOSLEEP.SYNCS 0x989680 ;  /* 0x009896800000995d */ /* 0x004fea0003900000 */
[----:B------:R-:W2:Y:S02]  /*67f0*/  @!P1 SYNCS.PHASECHK.TRANS64 P1, [R26+URZ+0x30], R31 ;  /* 0x0000301f1a0095a7 */ /* 0x000ea400080210ff */
[----:B--2---:R-:W-:Y:S05]  /*6800*/  @!P1 BRA `(.L_x_96) ;  /* 0xfffffffc00f09947 */ /* 0x004fea000383ffff */
[----:B------:R-:W-:Y:S05]  /*6810*/  BRA `(.L_x_97) ;  /* 0xffffffbc00dc7947 */ /* 0x000fea000383ffff */
.L_x_40:
[----:B-1----:R-:W-:Y:S07]  /*6820*/  MOV R26, R27 ;  /* 0x0000001b001a7202 */ /* 0x002fee0000000f00 */
.L_x_98:
[----:B-1----:R1:W2:Y:S02]  /*6830*/  SYNCS.PHASECHK.TRANS64.TRYWAIT P1, [R28+URZ+0x30], R27 ;  /* 0x0000301b1c0075a7 */ /* 0x0022a400080211ff */
[----:B--2---:R-:W-:Y:S05]  /*6840*/  @!P1 NANOSLEEP.SYNCS 0x989680 ;  /* 0x009896800000995d */ /* 0x004fea0003900000 */
[----:B------:R-:W2:Y:S02]  /*6850*/  @!P1 SYNCS.PHASECHK.TRANS64 P1, [R28+URZ+0x30], R27 ;  /* 0x0000301b1c0095a7 */ /* 0x000ea400080210ff */
[----:B--2---:R-:W-:Y:S05]  /*6860*/  @!P1 BRA `(.L_x_98) ;  /* 0xfffffffc00f09947 */ /* 0x004fea000383ffff */
[----:B------:R-:W-:Y:S05]  /*6870*/  BRA `(.L_x_99) ;  /* 0xffffffc000447947 */ /* 0x000fea000383ffff */
.L_x_41:
[-C--:B------:R-:W-:Y:S02]  /*6880*/  MOV R30, R27.reuse ;  /* 0x0000001b001e7202 */ /* 0x080fe40000000f00 */
[----:B------:R-:W-:Y:S07]  /*6890*/  MOV R31, R27 ;  /* 0x0000001b001f7202 */ /* 0x000fee0000000f00 */
.L_x_100:
[----:B-1----:R1:W2:Y:S02]  /*68a0*/  SYNCS.PHASECHK.TRANS64.TRYWAIT P1, [R26+URZ+0x30], R31 ;  /* 0x0000301f1a0075a7 */ /* 0x0022a400080211ff */
[----:B--2---:R-:W-:Y:S05]  /*68b0*/  @!P1 NANOSLEEP.SYNCS 0x989680 ;  /* 0x009896800000995d */ /* 0x004fea0003900000 */
[----:B------:R-:W2:Y:S02]  /*68c0*/  @!P1 SYNCS.PHASECHK.TRANS64 P1, [R26+URZ+0x30], R31 ;  /* 0x0000301f1a0095a7 */ /* 0x000ea400080210ff */
[----:B--2---:R-:W-:Y:S05]  /*68d0*/  @!P1 BRA `(.L_x_100) ;  /* 0xfffffffc00f09947 */ /* 0x004fea000383ffff */
[----:B------:R-:W-:Y:S05]  /*68e0*/  BRA `(.L_x_101) ;  /* 0xffffffc000a47947 */ /* 0x000fea000383ffff */
.L_x_42:
[----:B-1----:R-:W-:Y:S07]  /*68f0*/  MOV R26, R27 ;  /* 0x0000001b001a7202 */ /* 0x002fee0000000f00 */
.L_x_102:
[----:B-1----:R1:W2:Y:S02]  /*6900*/  SYNCS.PHASECHK.TRANS64.TRYWAIT P1, [R28+URZ+0x30], R27 ;  /* 0x0000301b1c0075a7 */ /* 0x0022a400080211ff */
[----:B--2---:R-:W-:Y:S05]  /*6910*/  @!P1 NANOSLEEP.SYNCS 0x989680 ;  /* 0x009896800000995d */ /* 0x004fea0003900000 */
[----:B------:R-:W2:Y:S02]  /*6920*/  @!P1 SYNCS.PHASECHK.TRANS64 P1, [R28+URZ+0x30], R27 ;  /* 0x0000301b1c0095a7 */ /* 0x000ea400080210ff */
[----:B--2---:R-:W-:Y:S05]  /*6930*/  @!P1 BRA `(.L_x_102) ;  /* 0xfffffffc00f09947 */ /* 0x004fea000383ffff */
[----:B------:R-:W-:Y:S05]  /*6940*/  BRA `(.L_x_103) ;  /* 0xffffffc400587947 */ /* 0x000fea000383ffff */
.L_x_43:
[-C--:B------:R-:W-:Y:S02]  /*6950*/  MOV R30, R27.reuse ;  /* 0x0000001b001e7202 */ /* 0x080fe40000000f00 */
[----:B------:R-:W-:Y:S07]  /*6960*/  MOV R31, R27 ;  /* 0x0000001b001f7202 */ /* 0x000fee0000000f00 */
.L_x_104:
[----:B-1----:R1:W2:Y:S02]  /*6970*/  SYNCS.PHASECHK.TRANS64.TRYWAIT P1, [R26+URZ+0x30], R31 ;  /* 0x0000301f1a0075a7 */ /* 0x0022a400080211ff */
[----:B--2---:R-:W-:Y:S05]  /*6980*/  @!P1 NANOSLEEP.SYNCS 0x989680 ;  /* 0x009896800000995d */ /* 0x004fea0003900000 */
[----:B------:R-:W2:Y:S02]  /*6990*/  @!P1 SYNCS.PHASECHK.TRANS64 P1, [R26+URZ+0x30], R31 ;  /* 0x0000301f1a0095a7 */ /* 0x000ea400080210ff */
[----:B--2---:R-:W-:Y:S05]  /*69a0*/  @!P1 BRA `(.L_x_104) ;  /* 0xfffffffc00f09947 */ /* 0x004fea000383ffff */
[----:B------:R-:W-:Y:S05]  /*69b0*/  BRA `(.L_x_105) ;  /* 0xffffffc400bc7947 */ /* 0x000fea000383ffff */
.L_x_44:
[----:B-1----:R-:W-:Y:S07]  /*69c0*/  MOV R26, R27 ;  /* 0x0000001b001a7202 */ /* 0x002fee0000000f00 */
.L_x_106:
[----:B-1----:R1:W2:Y:S02]  /*69d0*/  SYNCS.PHASECHK.TRANS64.TRYWAIT P1, [R28+URZ+0x30], R27 ;  /* 0x0000301b1c0075a7 */ /* 0x0022a400080211ff */
[----:B--2---:R-:W-:Y:S05]  /*69e0*/  @!P1 NANOSLEEP.SYNCS 0x989680 ;  /* 0x009896800000995d */ /* 0x004fea0003900000 */
[----:B------:R-:W2:Y:S02]  /*69f0*/  @!P1 SYNCS.PHASECHK.TRANS64 P1, [R28+URZ+0x30], R27 ;  /* 0x0000301b1c0095a7 */ /* 0x000ea400080210ff */
[----:B--2---:R-:W-:Y:S05]  /*6a00*/  @!P1 BRA `(.L_x_106) ;  /* 0xfffffffc00f09947 */ /* 0x004fea000383ffff */
[----:B------:R-:W-:Y:S05]  /*6a10*/  BRA `(.L_x_107) ;  /* 0xffffffc800247947 */ /* 0x000fea000383ffff */
.L_x_45:
[-C--:B------:R-:W-:Y:S02]  /*6a20*/  MOV R30, R27.reuse ;  /* 0x0000001b001e7202 */ /* 0x080fe40000000f00 */
[----:B------:R-:W-:Y:S07]  /*6a30*/  MOV R31, R27 ;  /* 0x0000001b001f7202 */ /* 0x000fee0000000f00 */
.L_x_108:
[----:B-1----:R1:W2:Y:S02]  /*6a40*/  SYNCS.PHASECHK.TRANS64.TRYWAIT P1, [R26+URZ+0x30], R31 ;  /* 0x0000301f1a0075a7 */ /* 0x0022a400080211ff */
[----:B--2---:R-:W-:Y:S05]  /*6a50*/  @!P1 NANOSLEEP.SYNCS 0x989680 ;  /* 0x009896800000995d */ /* 0x004fea0003900000 */
[----:B------:R-:W2:Y:S02]  /*6a60*/  @!P1 SYNCS.PHASECHK.TRANS64 P1, [R26+URZ+0x30], R31 ;  /* 0x0000301f1a0095a7 */ /* 0x000ea400080210ff */
[----:B--2---:R-:W-:Y:S05]  /*6a70*/  @!P1 BRA `(.L_x_108) ;  /* 0xfffffffc00f09947 */ /* 0x004fea000383ffff */
[----:B------:R-:W-:Y:S05]  /*6a80*/  BRA `(.L_x_109) ;  /* 0xffffffc800847947 */ /* 0x000fea000383ffff */
.L_x_46:
[----:B-1----:R-:W-:Y:S07]  /*6a90*/  MOV R26, R27 ;  /* 0x0000001b001a7202 */ /* 0x002fee0000000f00 */
.L_x_110:
[----:B-1----:R1:W2:Y:S02]  /*6aa0*/  SYNCS.PHASECHK.TRANS64.TRYWAIT P1, [R28+URZ+0x30], R27 ;  /* 0x0000301b1c0075a7 */ /* 0x0022a400080211ff */
[----:B--2---:R-:W-:Y:S05]  /*6ab0*/  @!P1 NANOSLEEP.SYNCS 0x989680 ;  /* 0x009896800000995d */ /* 0x004fea0003900000 */
[----:B------:R-:W2:Y:S02]  /*6ac0*/  @!P1 SYNCS.PHASECHK.TRANS64 P1, [R28+URZ+0x30], R27 ;  /* 0x0000301b1c0095a7 */ /* 0x000ea400080210ff */
[----:B--2---:R-:W-:Y:S05]  /*6ad0*/  @!P1 BRA `(.L_x_110) ;  /* 0xfffffffc00f09947 */ /* 0x004fea000383ffff */
[----:B------:R-:W-:Y:S05]  /*6ae0*/  BRA `(.L_x_111) ;  /* 0xffffffcc00387947 */ /* 0x000fea000383ffff */
.L_x_47:
[-C--:B------:R-:W-:Y:S02]  /*6af0*/  MOV R30, R27.reuse ;  /* 0x0000001b001e7202 */ /* 0x080fe40000000f00 */
[----:B------:R-:W-:Y:S07]  /*6b00*/  MOV R31, R27 ;  /* 0x0000001b001f7202 */ /* 0x000fee0000000f00 */
.L_x_112:
[----:B-1----:R1:W2:Y:S02]  /*6b10*/  SYNCS.PHASECHK.TRANS64.TRYWAIT P1, [R26+URZ+0x30], R31 ;  /* 0x0000301f1a0075a7 */ /* 0x0022a400080211ff */
[----:B--2---:R-:W-:Y:S05]  /*6b20*/  @!P1 NANOSLEEP.SYNCS 0x989680 ;  /* 0x009896800000995d */ /* 0x004fea0003900000 */
[----:B------:R-:W2:Y:S02]  /*6b30*/  @!P1 SYNCS.PHASECHK.TRANS64 P1, [R26+URZ+0x30], R31 ;  /* 0x0000301f1a0095a7 */ /* 0x000ea400080210ff */
[----:B--2---:R-:W-:Y:S05]  /*6b40*/  @!P1 BRA `(.L_x_112) ;  /* 0xfffffffc00f09947 */ /* 0x004fea000383ffff */
[----:B------:R-:W-:Y:S05]  /*6b50*/  BRA `(.L_x_113) ;  /* 0xffffffcc009c7947 */ /* 0x000fea000383ffff */
.L_x_48:
[----:B-1----:R-:W-:Y:S07]  /*6b60*/  MOV R26, R27 ;  /* 0x0000001b001a7202 */ /* 0x002fee0000000f00 */
.L_x_114:
[----:B-1----:R1:W2:Y:S02]  /*6b70*/  SYNCS.PHASECHK.TRANS64.TRYWAIT P1, [R28+URZ+0x30], R27 ;  /* 0x0000301b1c0075a7 */ /* 0x0022a400080211ff */
[----:B--2---:R-:W-:Y:S05]  /*6b80*/  @!P1 NANOSLEEP.SYNCS 0x989680 ;  /* 0x009896800000995d */ /* 0x004fea0003900000 */
[----:B------:R-:W2:Y:S02]  /*6b90*/  @!P1 SYNCS.PHASECHK.TRANS64 P1, [R28+URZ+0x30], R27 ;  /* 0x0000301b1c0095a7 */ /* 0x000ea400080210ff */
[----:B--2---:R-:W-:Y:S05]  /*6ba0*/  @!P1 BRA `(.L_x_114) ;  /* 0xfffffffc00f09947 */ /* 0x004fea000383ffff */
[----:B------:R-:W-:Y:S05]  /*6bb0*/  BRA `(.L_x_115) ;  /* 0xffffffd000047947 */ /* 0x000fea000383ffff */
.L_x_49:
[-C--:B------:R-:W-:Y:S02]  /*6bc0*/  MOV R30, R27.reuse ;  /* 0x0000001b001e7202 */ /* 0x080fe40000000f00 */
[----:B------:R-:W-:Y:S07]  /*6bd0*/  MOV R31, R27 ;  /* 0x0000001b001f7202 */ /* 0x000fee0000000f00 */
.L_x_116:
[----:B-1----:R1:W2:Y:S02]  /*6be0*/  SYNCS.PHASECHK.TRANS64.TRYWAIT P1, [R26+URZ+0x30], R31 ;  /* 0x0000301f1a0075a7 */ /* 0x0022a400080211ff */
[----:B--2---:R-:W-:Y:S05]  /*6bf0*/  @!P1 NANOSLEEP.SYNCS 0x989680 ;  /* 0x009896800000995d */ /* 0x004fea0003900000 */
[----:B------:R-:W2:Y:S02]  /*6c00*/  @!P1 SYNCS.PHASECHK.TRANS64 P1, [R26+URZ+0x30], R31 ;  /* 0x0000301f1a0095a7 */ /* 0x000ea400080210ff */
[----:B--2---:R-:W-:Y:S05]  /*6c10*/  @!P1 BRA `(.L_x_116) ;  /* 0xfffffffc00f09947 */ /* 0x004fea000383ffff */
[----:B------:R-:W-:Y:S05]  /*6c20*/  BRA `(.L_x_117) ;  /* 0xffffffd000687947 */ /* 0x000fea000383ffff */
.L_x_50:
[-C--:B------:R-:W-:Y:S02]  /*6c30*/  MOV R24, R9.reuse ;  /* 0x0000000900187202 */ /* 0x080fe40000000f00 */
[----:B------:R-:W-:Y:S07]  /*6c40*/  MOV R25, R9 ;  /* 0x0000000900197202 */ /* 0x000fee0000000f00 */
.L_x_118:
[----:B--2---:R2:W3:Y:S02]  /*6c50*/  SYNCS.PHASECHK.TRANS64.TRYWAIT P1, [R22+URZ+0x30], R25 ;  /* 0x00003019160075a7 */ /* 0x0044e400080211ff */
[----:B---3--:R-:W-:Y:S05]  /*6c60*/  @!P1 NANOSLEEP.SYNCS 0x989680 ;  /* 0x009896800000995d */ /* 0x008fea0003900000 */
[----:B------:R-:W3:Y:S02]  /*6c70*/  @!P1 SYNCS.PHASECHK.TRANS64 P1, [R22+URZ+0x30], R25 ;  /* 0x00003019160095a7 */ /* 0x000ee400080210ff */
[----:B---3--:R-:W-:Y:S05]  /*6c80*/  @!P1 BRA `(.L_x_118) ;  /* 0xfffffffc00f09947 */ /* 0x008fea000383ffff */
[----:B------:R-:W-:Y:S05]  /*6c90*/  BRA `(.L_x_119) ;  /* 0xffffffd400147947 */ /* 0x000fea000383ffff */
.L_x_51:
[-C--:B------:R-:W-:Y:S02]  /*6ca0*/  MOV R4, R7.reuse ;  /* 0x0000000700047202 */ /* 0x080fe40000000f00 */
[----:B------:R-:W-:Y:S07]  /*6cb0*/  MOV R5, R7 ;  /* 0x0000000700057202 */ /* 0x000fee0000000f00 */
.L_x_120:
[----:B-1----:R1:W3:Y:S02]  /*6cc0*/  SYNCS.PHASECHK.TRANS64.TRYWAIT P1, [R24+URZ+0x30], R5 ;  /* 0x00003005180075a7 */ /* 0x0022e400080211ff */
[----:B---3--:R-:W-:Y:S05]  /*6cd0*/  @!P1 NANOSLEEP.SYNCS 0x989680 ;  /* 0x009896800000995d */ /* 0x008fea0003900000 */
[----:B------:R-:W3:Y:S02]  /*6ce0*/  @!P1 SYNCS.PHASECHK.TRANS64 P1, [R24+URZ+0x30], R5 ;  /* 0x00003005180095a7 */ /* 0x000ee400080210ff */
[----:B---3--:R-:W-:Y:S05]  /*6cf0*/  @!P1 BRA `(.L_x_120) ;  /* 0xfffffffc00f09947 */ /* 0x008fea000383ffff */
[----:B------:R-:W-:Y:S05]  /*6d00*/  BRA `(.L_x_121) ;  /* 0xffffffd400787947 */ /* 0x000fea000383ffff */
.L_x_52:
[-C--:B------:R-:W-:Y:S02]  /*6d10*/  MOV R22, R5.reuse ;  /* 0x0000000500167202 */ /* 0x080fe40000000f00 */
[----:B------:R-:W-:Y:S07]  /*6d20*/  MOV R23, R5 ;  /* 0x0000000500177202 */ /* 0x000fee0000000f00 */
.L_x_122:
[----:B-1----:R1:W2:Y:S02]  /*6d30*/  SYNCS.PHASECHK.TRANS64.TRYWAIT P0, [R4+URZ+0x30], R23 ;  /* 0x00003017040075a7 */ /* 0x0022a400080011ff */
[----:B--2---:R-:W-:Y:S05]  /*6d40*/  @!P0 NANOSLEEP.SYNCS 0x989680 ;  /* 0x009896800000895d */ /* 0x004fea0003900000 */
[----:B------:R-:W2:Y:S02]  /*6d50*/  @!P0 SYNCS.PHASECHK.TRANS64 P0, [R4+URZ+0x30], R23 ;  /* 0x00003017040085a7 */ /* 0x000ea400080010ff */
[----:B--2---:R-:W-:Y:S05]  /*6d60*/  @!P0 BRA `(.L_x_122) ;  /* 0xfffffffc00f08947 */ /* 0x004fea000383ffff */
[----:B------:R-:W-:Y:S05]  /*6d70*/  BRA `(.L_x_123) ;  /* 0xffffffd400cc7947 */ /* 0x000fea000383ffff */
.L_x_56:
[----:B------:R-:W-:-:S07]  /*6d80*/  MOV R5, R4 ;  /* 0x0000000400057202 */ /* 0x000fce0000000f00 */
.L_x_124:
[----:B-1----:R1:W2:Y:S02]  /*6d90*/  SYNCS.PHASECHK.TRANS64.TRYWAIT P2, [R3+URZ+0x33490], R5 ;  /* 0x03349005030075a7 */ /* 0x0022a400080411ff */
[----:B--2---:R-:W-:Y:S05]  /*6da0*/  @!P2 NANOSLEEP.SYNCS 0x989680 ;  /* 0x009896800000a95d */ /* 0x004fea0003900000 */
[----:B------:R-:W2:Y:S02]  /*6db0*/  @!P2 SYNCS.PHASECHK.TRANS64 P2, [R3+URZ+0x33490], R5 ;  /* 0x033490050300a5a7 */ /* 0x000ea400080410ff */
[----:B--2---:R-:W-:Y:S05]  /*6dc0*/  @!P2 BRA `(.L_x_124) ;  /* 0xfffffffc00f0a947 */ /* 0x004fea000383ffff */
[----:B------:R-:W-:Y:S05]  /*6dd0*/  BRA `(.L_x_125) ;  /* 0xffffffd800f47947 */ /* 0x000fea000383ffff */
        .weak           $__internal_0_$__cuda_sm10x_tcgen05_guardrail_trap_col_being_dealloced_not_returned_by_alloc
        .type           $__internal_0_$__cuda_sm10x_tcgen05_guardrail_trap_col_being_dealloced_not_returned_by_alloc,@function
        .size           $__internal_0_$__cuda_sm10x_tcgen05_guardrail_trap_col_being_dealloced_not_returned_by_alloc,($__internal_1_$__cuda_sm10x_tcgen05_guardrail_trap_phase_invalid_during_alloc - $__internal_0_$__cuda_sm10x_tcgen05_guardrail_trap_col_being_dealloced_not_returned_by_alloc)
$__internal_0_$__cuda_sm10x_tcgen05_guardrail_trap_col_being_dealloced_not_returned_by_alloc:
[----:B------:R-:W-:Y:S05]  /*6de0*/  BPT.TRAP 0x1 ;  /* 0x000000040000795c */ /* 0x000fea0000300000 */
[----:B------:R-:W-:-:S04]  /*6df0*/  HFMA2 R3, -RZ, RZ, 0, 0 ;  /* 0x00000000ff037431 */ /* 0x000fc800000001ff */
[----:B------:R-:W-:Y:S05]  /*6e00*/  RET.REL.NODEC R2 `(_ZN9deep_gemm24sm100_fp8_gemm_1d1d_implILN4cute4UMMA5MajorE0ELS3_0ELj0ELj7168ELj2048ELj128ELj224ELj128ELj1ELj128ELj128ELj64ELj6ELj128ELj128ELj2ELb0ELj142ELNS_8GemmTypeE0ELb0EN7cutlass10bfloat16_tENS_16EpilogueIdentityEEEvPijjj14CUtensorMap_stS9_S9_S9_S9_) ;  /* 0xffffff90027c7950 */ /* 0x000fea0003c3ffff */
        .weak           $__internal_1_$__cuda_sm10x_tcgen05_guardrail_trap_phase_invalid_during_alloc
        .type           $__internal_1_$__cuda_sm10x_tcgen05_guardrail_trap_phase_invalid_during_alloc,@function
        .size           $__internal_1_$__cuda_sm10x_tcgen05_guardrail_trap_phase_invalid_during_alloc,($__internal_2_$__cuda_sm10x_tcgen05_guardrail_trap_unallocated_columns_being_dealloced - $__internal_1_$__cuda_sm10x_tcgen05_guardrail_trap_phase_invalid_during_alloc)
$__internal_1_$__cuda_sm10x_tcgen05_guardrail_trap_phase_invalid_during_alloc:
[----:B------:R-:W-:Y:S05]  /*6e10*/  BPT.TRAP 0x1 ;  /* 0x000000040000795c */ /* 0x000fea0000300000 */
[----:B------:R-:W-:-:S04]  /*6e20*/  MOV R3, 0x0 ;  /* 0x0000000000037802 */ /* 0x000fc80000000f00 */
[----:B------:R-:W-:Y:S05]  /*6e30*/  RET.REL.NODEC R2 `(_ZN9deep_gemm24sm100_fp8_gemm_1d1d_implILN4cute4UMMA5MajorE0ELS3_0ELj0ELj7168ELj2048ELj128ELj224ELj128ELj1ELj128ELj128ELj64ELj6ELj128ELj128ELj2ELb0ELj142ELNS_8GemmTypeE0ELb0EN7cutlass10bfloat16_tENS_16EpilogueIdentityEEEvPijjj14CUtensorMap_stS9_S9_S9_S9_) ;  /* 0xffffff9002707950 */ /* 0x000fea0003c3ffff */
        .weak           $__internal_2_$__cuda_sm10x_tcgen05_guardrail_trap_unallocated_columns_being_dealloced
        .type           $__internal_2_$__cuda_sm10x_tcgen05_guardrail_trap_unallocated_columns_being_dealloced,@function
        .size           $__internal_2_$__cuda_sm10x_tcgen05_guardrail_trap_unallocated_columns_being_dealloced,($__internal_3_$__cuda_sm20_div_u16 - $__internal_2_$__cuda_sm10x_tcgen05_guardrail_trap_unallocated_columns_being_dealloced)
$__internal_2_$__cuda_sm10x_tcgen05_guardrail_trap_unallocated_columns_being_dealloced:
[----:B------:R-:W-:Y:S05]  /*6e40*/  BPT.TRAP 0x1 ;  /* 0x000000040000795c */ /* 0x000fea0000300000 */
[----:B------:R-:W-:-:S04]  /*6e50*/  HFMA2 R3, -RZ, RZ, 0, 0 ;  /* 0x00000000ff037431 */ /* 0x000fc800000001ff */
[----:B------:R-:W-:Y:S05]  /*6e60*/  RET.REL.NODEC R2 `(_ZN9deep_gemm24sm100_fp8_gemm_1d1d_implILN4cute4UMMA5MajorE0ELS3_0ELj0ELj7168ELj2048ELj128ELj224ELj128ELj1ELj128ELj128ELj64ELj6ELj128ELj128ELj2ELb0ELj142ELNS_8GemmTypeE0ELb0EN7cutlass10bfloat16_tENS_16EpilogueIdentityEEEvPijjj14CUtensorMap_stS9_S9_S9_S9_) ;  /* 0xffffff9002647950 */ /* 0x000fea0003c3ffff */
        .weak           $__internal_3_$__cuda_sm20_div_u16
        .type           $__internal_3_$__cuda_sm20_div_u16,@function
        .size           $__internal_3_$__cuda_sm20_div_u16,(.L_x_130 - $__internal_3_$__cuda_sm20_div_u16)
$__internal_3_$__cuda_sm20_div_u16:
[----:B------:R-:W1:Y:S01]  /*6e70*/  I2F.U16 R5, R39 ;  /* 0x0000002700057306 */ /* 0x000e620000101000 */
[----:B------:R-:W-:-:S07]  /*6e80*/  IMAD.MOV.U32 R0, RZ, RZ, 0x4b800000 ;  /* 0x4b800000ff007424 */ /* 0x000fce00078e00ff */
[----:B------:R-:W-:Y:S01]  /*6e90*/  I2F.U16.RZ R9, R34 ;  /* 0x0000002200097306 */ /* 0x000fe2000010d000 */
[C---:B-1----:R-:W-:Y:S02]  /*6ea0*/  FSETP.GEU.AND P1, PT, |R5|.reuse, 1.175494350822287508e-38, PT ;  /* 0x008000000500780b */ /* 0x042fe40003f2e200 */
[----:B------:R-:W-:Y:S02]  /*6eb0*/  FSETP.GT.AND P2, PT, |R5|, 8.50705917302346158658e+37, PT ;  /* 0x7e8000000500780b */ /* 0x000fe40003f44200 */
[----:B------:R-:W-:Y:S02]  /*6ec0*/  FSEL R0, R0, 1, !P1 ;  /* 0x3f80000000007808 */ /* 0x000fe40004800000 */
[----:B------:R-:W-:Y:S02]  /*6ed0*/  ISETP.NE.U32.AND P1, PT, R39, RZ, PT ;  /* 0x000000ff2700720c */ /* 0x000fe40003f25070 */
[----:B------:R-:W-:-:S05]  /*6ee0*/  FSEL R0, R0, 0.25, !P2 ;  /* 0x3e80000000007808 */ /* 0x000fca0005000000 */
[----:B------:R-:W-:-:S06]  /*6ef0*/  FMUL R5, R5, R0 ;  /* 0x0000000005057220 */ /* 0x000fcc0000400000 */
[----:B------:R-:W1:Y:S02]  /*6f00*/  MUFU.RCP R5, R5 ;  /* 0x0000000500057308 */ /* 0x000e640000001000 */
[----:B-1----:R-:W-:Y:S01]  /*6f10*/  FMUL R0, R0, R5 ;  /* 0x0000000500007220 */ /* 0x002fe20000400000 */
[----:B------:R-:W-:-:S03]  /*6f20*/  IMAD.MOV.U32 R5, RZ, RZ, 0x0 ;  /* 0x00000000ff057424 */ /* 0x000fc600078e00ff */
[----:B------:R-:W-:-:S04]  /*6f30*/  VIADD R0, R0, 0x2 ;  /* 0x0000000200007836 */ /* 0x000fc80000000000 */
[----:B------:R-:W-:-:S04]  /*6f40*/  FMUL.RZ R9, R9, R0 ;  /* 0x0000000009097220 */ /* 0x000fc8000040c000 */
[----:B------:R-:W1:Y:S02]  /*6f50*/  F2I.U32.TRUNC.NTZ R0, R9 ;  /* 0x0000000900007305 */ /* 0x000e64000020f000 */
[----:B-1----:R-:W-:Y:S02]  /*6f60*/  LOP3.LUT R0, R0, 0xffff, RZ, 0xc0, !PT ;  /* 0x0000ffff00007812 */ /* 0x002fe400078ec0ff */
[----:B------:R-:W-:Y:S01]  /*6f70*/  @!P1 MOV R0, 0xffffffff ;  /* 0xffffffff00009802 */ /* 0x000fe20000000f00 */
[----:B------:R-:W-:Y:S06]  /*6f80*/  RET.REL.NODEC R4 `(_ZN9deep_gemm24sm100_fp8_gemm_1d1d_implILN4cute4UMMA5MajorE0ELS3_0ELj0ELj7168ELj2048ELj128ELj224ELj128ELj1ELj128ELj128ELj64ELj6ELj128ELj128ELj2ELb0ELj142ELNS_8GemmTypeE0ELb0EN7cutlass10bfloat16_tENS_16EpilogueIdentityEEEvPijjj14CUtensorMap_stS9_S9_S9_S9_) ;  /* 0xffffff90041c7950 */ /* 0x000fec0003c3ffff */
.L_x_126:
[----:B------:R-:W-:-:S00]  /*6f90*/  BRA `(.L_x_126) ;  /* 0xfffffffc00fc7947 */ /* 0x000fc0000383ffff */
[----:B------:R-:W-:-:S00]  /*6fa0*/  NOP ;  /* 0x0000000000007918 */ /* 0x000fc00000000000 */
        /* <DEDUP_REMOVED lines=13> */
.L_x_130:


//--------------------- .nv.shared._ZN9deep_gemm24sm100_fp8_gemm_1d1d_implILN4cute4UMMA5MajorE0ELS3_0ELj0ELj7168ELj2048ELj128ELj224ELj128ELj1ELj128ELj128ELj64ELj6ELj128ELj128ELj2ELb0ELj142ELNS_8GemmTypeE0ELb0EN7cutlass10bfloat16_tENS_16EpilogueIdentityEEEvPijjj14CUtensorMap_stS9_S9_S9_S9_ --------------------------
	.section	.nv.shared._ZN9deep_gemm24sm100_fp8_gemm_1d1d_implILN4cute4UMMA5MajorE0ELS3_0ELj0ELj7168ELj2048ELj128ELj224ELj128ELj1ELj128ELj128ELj64ELj6ELj128ELj128ELj2ELb0ELj142ELNS_8GemmTypeE0ELb0EN7cutlass10bfloat16_tENS_16EpilogueIdentityEEEvPijjj14CUtensorMap_stS9_S9_S9_S9_,"aw",@nobits
	.sectionflags	@""
	.align	1024
	.zero		1024


//--------------------- .nv.shared.reserved.0     --------------------------
	.section	.nv.shared.reserved.0,"aw",@nobits
	.align	8
	.weak		__nv_reservedSMEM_offset_0_alias
	.size		__nv_reservedSMEM_offset_0_alias, 0, 64
	.other		__nv_reservedSMEM_offset_0_alias,@"STO_CUDA_RESERVED_SHARED STV_DEFAULT"
__nv_reservedSMEM_offset_0_alias:
	.zero		0
.nv.shared.reserved.0:
	.zero		64
	.weak		__nv_reservedSMEM_allocation_phase
	.type		__nv_reservedSMEM_allocation_phase,@object
	.size		__nv_reservedSMEM_allocation_phase,(.L_0 - __nv_reservedSMEM_allocation_phase)
__nv_reservedSMEM_allocation_phase:
	.zero		1
.L_0:
	.zero		7
	.weak		__nv_reservedSMEM_devtool_atexit_pc
	.type		__nv_reservedSMEM_devtool_atexit_pc,@object
	.size		__nv_reservedSMEM_devtool_atexit_pc,(__nv_reservedSMEM_allocation_mask - __nv_reservedSMEM_devtool_atexit_pc)
__nv_reservedSMEM_devtool_atexit_pc:
	.zero		8
	.weak		__nv_reservedSMEM_allocation_mask
	.type		__nv_reservedSMEM_allocation_mask,@object
	.size		__nv_reservedSMEM_allocation_mask,(.L_2 - __nv_reservedSMEM_allocation_mask)
__nv_reservedSMEM_allocation_mask:
	.zero		4
.L_2:
	.zero		4
	.weak		__nv_reservedSMEM_tmem_allocation_pipeline_mbarrier
	.type		__nv_reservedSMEM_tmem_allocation_pipeline_mbarrier,@object
	.size		__nv_reservedSMEM_tmem_allocation_pipeline_mbarrier,(__nv_reservedSMEM_tmem_allocation_pipeline_mbarrier_parity - __nv_reservedSMEM_tmem_allocation_pipeline_mbarrier)
__nv_reservedSMEM_tmem_allocation_pipeline_mbarrier:
	.zero		8
	.weak		__nv_reservedSMEM_tmem_allocation_pipeline_mbarrier_parity
	.type		__nv_reservedSMEM_tmem_allocation_pipeline_mbarrier_parity,@object
	.size		__nv_reservedSMEM_tmem_allocation_pipeline_mbarrier_parity,(.L_4 - __nv_reservedSMEM_tmem_allocation_pipeline_mbarrier_parity)
__nv_reservedSMEM_tmem_allocation_pipeline_mbarrier_parity:
	.zero		4
.L_4:


//--------------------- .nv.global                --------------------------
	.section	.nv.global,"aw",@nobits
.nv.global:
	.type		_ZN47_INTERNAL_d90f8368_9_kernel_cu_234ac3a7_28974424cute1_E,@object
	.size		_ZN47_INTERNAL_d90f8368_9_kernel_cu_234ac3a7_28974424cute1_E,(_ZN47_INTERNAL_d90f8368_9_kernel_cu_234ac3a7_28974424cuda3std3__45__cpo6cbeginE - _ZN47_INTERNAL_d90f8368_9_kernel_cu_234ac3a7_28974424cute1_E)
_ZN47_INTERNAL_d90f8368_9_kernel_cu_234ac3a7_28974424cute1_E:
	.zero		1
	.type		_ZN47_INTERNAL_d90f8368_9_kernel_cu_234ac3a7_28974424cuda3std3__45__cpo6cbeginE,@object
	.size		_ZN47_INTERNAL_d90f8368_9_kernel_cu_234ac3a7_28974424cuda3std3__45__cpo6cbeginE,(_ZN47_INTERNAL_d90f8368_9_kernel_cu_234ac3a7_28974424cuda3std3__48in_placeE - _ZN47_INTERNAL_d90f8368_9_kernel_cu_234ac3a7_28974424cuda3std3__45__cpo6cbeginE)
_ZN47_INTERNAL_d90f8368_9_kernel_cu_234ac3a7_28974424cuda3std3__45__cpo6cbeginE:
	.zero		1
	.type		_ZN47_INTERNAL_d90f8368_9_kernel_cu_234ac3a7_28974424cuda3std3__48in_placeE,@object
	.size		_ZN47_INTERNAL_d90f8368_9_kernel_cu_234ac3a7_28974424cuda3std3__48in_placeE,(_ZN47_INTERNAL_d90f8368_9_kernel_cu_234ac3a7_28974424cuda3std6ranges3__45__cpo9iter_moveE - _ZN47_INTERNAL_d90f8368_9_kernel_cu_234ac3a7_28974424cuda3std3__48in_placeE)
_ZN47_INTERNAL_d90f8368_9_kernel_cu_234ac3a7_28974424cuda3std3__48in_placeE:
	.zero		1
	.type		_ZN47_INTERNAL_d90f8368_9_kernel_cu_234ac3a7_28974424cuda3std6ranges3__45__cpo9iter_moveE,@object
	.size		_ZN47_INTERNAL_d90f8368_9_kernel_cu_234ac3a7_28974424cuda3std6ranges3__45__cpo9iter_moveE,(_ZN47_INTERNAL_d90f8368_9_kernel_cu_234ac3a7_28974424cuda3std3__45__cpo5beginE - _ZN47_INTERNAL_d90f8368_9_kernel_cu_234ac3a7_28974424cuda3std6ranges3__45__cpo9iter_moveE)
_ZN47_INTERNAL_d90f8368_9_kernel_cu_234ac3a7_28974424cuda3std6ranges3__45__cpo9iter_moveE:
	.zero		1
	.type		_ZN47_INTERNAL_d90f8368_9_kernel_cu_234ac3a7_28974424cuda3std3__45__cpo5beginE,@object
	.size		_ZN47_INTERNAL_d90f8368_9_kernel_cu_234ac3a7_28974424cuda3std3__45__cpo5beginE,(_ZN47_INTERNAL_d90f8368_9_kernel_cu_234ac3a7_28974424cuda3std3__449_GLOBAL__N__d90f8368_9_kernel_cu_234ac3a7_28974426ignoreE - _ZN47_INTERNAL_d90f8368_9_kernel_cu_234ac3a7_28974424cuda3std3__45__cpo5beginE)
_ZN47_INTERNAL_d90f8368_9_kernel_cu_234ac3a7_28974424cuda3std3__45__cpo5beginE:
	.zero		1
	.type		_ZN47_INTERNAL_d90f8368_9_kernel_cu_234ac3a7_28974424cuda3std3__449_GLOBAL__N__d90f8368_9_kernel_cu_234ac3a7_28974426ignoreE,@object
	.size		_ZN47_INTERNAL_d90f8368_9_kernel_cu_234ac3a7_28974424cuda3std3__449_GLOBAL__N__d90f8368_9_kernel_cu_234ac3a7_28974426ignoreE,(_ZN47_INTERNAL_d90f8368_9_kernel_cu_234ac3a7_28974424cute7productE - _ZN47_INTERNAL_d90f8368_9_kernel_cu_234ac3a7_28974424cuda3std3__449_GLOBAL__N__d90f8368_9_kernel_cu_234ac3a7_28974426ignoreE)
_ZN47_INTERNAL_d90f8368_9_kernel_cu_234ac3a7_28974424cuda3std3__449_GLOBAL__N__d90f8368_9_kernel_cu_234ac3a7_28974426ignoreE:
	.zero		1
	.type		_ZN47_INTERNAL_d90f8368_9_kernel_cu_234ac3a7_28974424cute7productE,@object
	.size		_ZN47_INTERNAL_d90f8368_9_kernel_cu_234ac3a7_28974424cute7productE,(_ZN47_INTERNAL_d90f8368_9_kernel_cu_234ac3a7_28974424cuda3std3__45__cpo3endE - _ZN47_INTERNAL_d90f8368_9_kernel_cu_234ac3a7_28974424cute7productE)
_ZN47_INTERNAL_d90f8368_9_kernel_cu_234ac3a7_28974424cute7productE:
	.zero		1
	.type		_ZN47_INTERNAL_d90f8368_9_kernel_cu_234ac3a7_28974424cuda3std3__45__cpo3endE,@object
	.size		_ZN47_INTERNAL_d90f8368_9_kernel_cu_234ac3a7_28974424cuda3std3__45__cpo3endE,(_ZN47_INTERNAL_d90f8368_9_kernel_cu_234ac3a7_28974424cuda3std3__419piecewise_constructE - _ZN47_INTERNAL_d90f8368_9_kernel_cu_234ac3a7_28974424cuda3std3__45__cpo3endE)
_ZN47_INTERNAL_d90f8368_9_kernel_cu_234ac3a7_28974424cuda3std3__45__cpo3endE:
	.zero		1
	.type		_ZN47_INTERNAL_d90f8368_9_kernel_cu_234ac3a7_28974424cuda3std3__419piecewise_constructE,@object
	.size		_ZN47_INTERNAL_d90f8368_9_kernel_cu_234ac3a7_28974424cuda3std3__419piecewise_constructE,(_ZN47_INTERNAL_d90f8368_9_kernel_cu_234ac3a7_28974424cuda3std3__45__cpo4cendE - _ZN47_INTERNAL_d90f8368_9_kernel_cu_234ac3a7_28974424cuda3std3__419piecewise_constructE)
_ZN47_INTERNAL_d90f8368_9_kernel_cu_234ac3a7_28974424cuda3std3__419piecewise_constructE:
	.zero		1
	.type		_ZN47_INTERNAL_d90f8368_9_kernel_cu_234ac3a7_28974424cuda3std3__45__cpo4cendE,@object
	.size		_ZN47_INTERNAL_d90f8368_9_kernel_cu_234ac3a7_28974424cuda3std3__45__cpo4cendE,(_ZN47_INTERNAL_d90f8368_9_kernel_cu_234ac3a7_28974424cuda3std6ranges3__45__cpo4swapE - _ZN47_INTERNAL_d90f8368_9_kernel_cu_234ac3a7_28974424cuda3std3__45__cpo4cendE)
_ZN47_INTERNAL_d90f8368_9_kernel_cu_234ac3a7_28974424cuda3std3__45__cpo4cendE:
	.zero		1
	.type		_ZN47_INTERNAL_d90f8368_9_kernel_cu_234ac3a7_28974424cuda3std6ranges3__45__cpo4swapE,@object
	.size		_ZN47_INTERNAL_d90f8368_9_kernel_cu_234ac3a7_28974424cuda3std6ranges3__45__cpo4swapE,(.L_12 - _ZN47_INTERNAL_d90f8368_9_kernel_cu_234ac3a7_28974424cuda3std6ranges3__45__cpo4swapE)
_ZN47_INTERNAL_d90f8368_9_kernel_cu_234ac3a7_28974424cuda3std6ranges3__45__cpo4swapE:
	.zero		1
.L_12:


//--------------------- .nv.constant0._ZN9deep_gemm24sm100_fp8_gemm_1d1d_implILN4cute4UMMA5MajorE0ELS3_0ELj0ELj7168ELj2048ELj128ELj224ELj128ELj1ELj128ELj128ELj64ELj6ELj128ELj128ELj2ELb0ELj142ELNS_8GemmTypeE0ELb0EN7cutlass10bfloat16_tENS_16EpilogueIdentityEEEvPijjj14CUtensorMap_stS9_S9_S9_S9_ --------------------------
	.section	.nv.constant0._ZN9deep_gemm24sm100_fp8_gemm_1d1d_implILN4cute4UMMA5MajorE0ELS3_0ELj0ELj7168ELj2048ELj128ELj224ELj128ELj1ELj128ELj128ELj64ELj6ELj128ELj128ELj2ELb0ELj142ELNS_8GemmTypeE0ELb0EN7cutlass10bfloat16_tENS_16EpilogueIdentityEEEvPijjj14CUtensorMap_stS9_S9_S9_S9_,"a",@progbits
	.sectionflags	@""
	.align	4
.nv.constant0._ZN9deep_gemm24sm100_fp8_gemm_1d1d_implILN4cute4UMMA5MajorE0ELS3_0ELj0ELj7168ELj2048ELj128ELj224ELj128ELj1ELj128ELj128ELj64ELj6ELj128ELj128ELj2ELb0ELj142ELNS_8GemmTypeE0ELb0EN7cutlass10bfloat16_tENS_16EpilogueIdentityEEEvPijjj14CUtensorMap_stS9_S9_S9_S9_:
	.zero		1600


//--------------------- SYMBOLS --------------------------

	.type		.nv.reservedSmem.offset0,@object
	.size		.nv.reservedSmem.offset0,0x4
	.type		.nv.reservedSmem.cap,@object
	.size		.nv.reservedSmem.cap,0x4
